	.target	sm_80

	.elftype	@"ET_EXEC"


//--------------------- .note.nv.tkinfo           --------------------------
	.section	.note.nv.tkinfo,"",@"SHT_NOTE"
	.sectionflags	@"SHF_NOTE_NV_TKINFO"
	.tkinfo
        /*0018*/ 	.word	0x00000002
        /*0030*/ 	.string	""
        /*0030*/ 	.string	"ptxas"
        /*0030*/ 	.string	"Cuda compilation tools, release 13.0, V13.0.88"
        /*0030*/ 	.string	"Build cuda_13.0.r13.0/compiler.36424714_0"
        /*0030*/ 	.string	"-v  -suppress-debug-info  -lineinfo  -arch sm_80 "



//--------------------- .note.nv.cuinfo           --------------------------
	.section	.note.nv.cuinfo,"",@"SHT_NOTE"
	.sectionflags	@"SHF_NOTE_NV_CUINFO"
        /*0018*/ 	.short	0x0002
        /*001a*/ 	.short	0x0050
        /*001c*/ 	.short	0x0082
	.zero		2


//--------------------- .nv.info                  --------------------------
	.section	.nv.info,"",@"SHT_CUDA_INFO"
	.align	4


	//----- nvinfo : EIATTR_REGCOUNT
	.align		4
        /*0000*/ 	.byte	0x04, 0x2f
        /*0002*/ 	.short	(.L_2 - .L_1)
	.align		4
.L_1:
        /*0004*/ 	.word	index@(attn_fwd)
        /*0008*/ 	.word	0x000000fe


	//----- nvinfo : EIATTR_FRAME_SIZE
	.align		4
.L_2:
        /*000c*/ 	.byte	0x04, 0x11
        /*000e*/ 	.short	(.L_4 - .L_3)
	.align		4
.L_3:
        /*0010*/ 	.word	index@(attn_fwd)
        /*0014*/ 	.word	0x00000000


	//----- nvinfo : EIATTR_MIN_STACK_SIZE
	.align		4
.L_4:
        /*0018*/ 	.byte	0x04, 0x12
        /*001a*/ 	.short	(.L_6 - .L_5)
	.align		4
.L_5:
        /*001c*/ 	.word	index@(attn_fwd)
        /*0020*/ 	.word	0x00000000
.L_6:


//--------------------- .nv.info.attn_fwd         --------------------------
	.section	.nv.info.attn_fwd,"",@"SHT_CUDA_INFO"
	.sectionflags	@""
	.align	4


	//----- nvinfo : EIATTR_CUDA_API_VERSION
	.align		4
        /*0000*/ 	.byte	0x04, 0x37
        /*0002*/ 	.short	(.L_8 - .L_7)
.L_7:
        /*0004*/ 	.word	0x00000082


	//----- nvinfo : EIATTR_SW2861232_WAR
	.align		4
.L_8:
        /*0008*/ 	.byte	0x01, 0x35
	.zero		2


	//----- nvinfo : EIATTR_PARAM_CBANK
	.align		4
        /*000c*/ 	.byte	0x04, 0x0a
        /*000e*/ 	.short	(.L_10 - .L_9)
	.align		4
.L_9:
        /*0010*/ 	.word	index@(.nv.constant0.attn_fwd)
        /*0014*/ 	.short	0x0160
        /*0016*/ 	.short	0x0088


	//----- nvinfo : EIATTR_CBANK_PARAM_SIZE
	.align		4
.L_10:
        /*0018*/ 	.byte	0x03, 0x19
        /*001a*/ 	.short	0x0088


	//----- nvinfo : EIATTR_KPARAM_INFO
	.align		4
        /*001c*/ 	.byte	0x04, 0x17
        /*001e*/ 	.short	(.L_12 - .L_11)
.L_11:
        /*0020*/ 	.word	0x00000000
        /*0024*/ 	.short	0x0019
        /*0026*/ 	.short	0x0080
        /*0028*/ 	.byte	0x00, 0xf4, 0x21, 0x00


	//----- nvinfo : EIATTR_KPARAM_INFO
	.align		4
.L_12:
        /*002c*/ 	.byte	0x04, 0x17
        /*002e*/ 	.short	(.L_14 - .L_13)
.L_13:
        /*0030*/ 	.word	0x00000000
        /*0034*/ 	.short	0x0018
        /*0036*/ 	.short	0x0078
        /*0038*/ 	.byte	0x00, 0xf4, 0x21, 0x00


	//----- nvinfo : EIATTR_KPARAM_INFO
	.align		4
.L_14:
        /*003c*/ 	.byte	0x04, 0x17
        /*003e*/ 	.short	(.L_16 - .L_15)
.L_15:
        /*0040*/ 	.word	0x00000000
        /*0044*/ 	.short	0x0017
        /*0046*/ 	.short	0x0070
        /*0048*/ 	.byte	0x00, 0xf0, 0x11, 0x00


	//----- nvinfo : EIATTR_KPARAM_INFO
	.align		4
.L_16:
        /*004c*/ 	.byte	0x04, 0x17
        /*004e*/ 	.short	(.L_18 - .L_17)
.L_17:
        /*0050*/ 	.word	0x00000000
        /*0054*/ 	.short	0x0016
        /*0056*/ 	.short	0x006c
        /*0058*/ 	.byte	0x00, 0xf0, 0x11, 0x00


	//----- nvinfo : EIATTR_KPARAM_INFO
	.align		4
.L_18:
        /*005c*/ 	.byte	0x04, 0x17
        /*005e*/ 	.short	(.L_20 - .L_19)
.L_19:
        /*0060*/ 	.word	0x00000000
        /*0064*/ 	.short	0x0015
        /*0066*/ 	.short	0x0068
        /*0068*/ 	.byte	0x00, 0xf0, 0x11, 0x00


	//----- nvinfo : EIATTR_KPARAM_INFO
	.align		4
.L_20:
        /*006c*/ 	.byte	0x04, 0x17
        /*006e*/ 	.short	(.L_22 - .L_21)
.L_21:
        /*0070*/ 	.word	0x00000000
        /*0074*/ 	.short	0x0014
        /*0076*/ 	.short	0x0064
        /*0078*/ 	.byte	0x00, 0xf0, 0x11, 0x00


	//----- nvinfo : EIATTR_KPARAM_INFO
	.align		4
.L_22:
        /*007c*/ 	.byte	0x04, 0x17
        /*007e*/ 	.short	(.L_24 - .L_23)
.L_23:
        /*0080*/ 	.word	0x00000000
        /*0084*/ 	.short	0x0013
        /*0086*/ 	.short	0x0060
        /*0088*/ 	.byte	0x00, 0xf0, 0x11, 0x00


	//----- nvinfo : EIATTR_KPARAM_INFO
	.align		4
.L_24:
        /*008c*/ 	.byte	0x04, 0x17
        /*008e*/ 	.short	(.L_26 - .L_25)
.L_25:
        /*0090*/ 	.word	0x00000000
        /*0094*/ 	.short	0x0012
        /*0096*/ 	.short	0x005c
        /*0098*/ 	.byte	0x00, 0xf0, 0x11, 0x00


	//----- nvinfo : EIATTR_KPARAM_INFO
	.align		4
.L_26:
        /*009c*/ 	.byte	0x04, 0x17
        /*009e*/ 	.short	(.L_28 - .L_27)
.L_27:
        /*00a0*/ 	.word	0x00000000
        /*00a4*/ 	.short	0x0011
        /*00a6*/ 	.short	0x0058
        /*00a8*/ 	.byte	0x00, 0xf0, 0x11, 0x00


	//----- nvinfo : EIATTR_KPARAM_INFO
	.align		4
.L_28:
        /*00ac*/ 	.byte	0x04, 0x17
        /*00ae*/ 	.short	(.L_30 - .L_29)
.L_29:
        /*00b0*/ 	.word	0x00000000
        /*00b4*/ 	.short	0x0010
        /*00b6*/ 	.short	0x0054
        /*00b8*/ 	.byte	0x00, 0xf0, 0x11, 0x00


	//----- nvinfo : EIATTR_KPARAM_INFO
	.align		4
.L_30:
        /*00bc*/ 	.byte	0x04, 0x17
        /*00be*/ 	.short	(.L_32 - .L_31)
.L_31:
        /*00c0*/ 	.word	0x00000000
        /*00c4*/ 	.short	0x000f
        /*00c6*/ 	.short	0x0050
        /*00c8*/ 	.byte	0x00, 0xf0, 0x11, 0x00


	//----- nvinfo : EIATTR_KPARAM_INFO
	.align		4
.L_32:
        /*00cc*/ 	.byte	0x04, 0x17
        /*00ce*/ 	.short	(.L_34 - .L_33)
.L_33:
        /*00d0*/ 	.word	0x00000000
        /*00d4*/ 	.short	0x000e
        /*00d6*/ 	.short	0x004c
        /*00d8*/ 	.byte	0x00, 0xf0, 0x11, 0x00


	//----- nvinfo : EIATTR_KPARAM_INFO
	.align		4
.L_34:
        /*00dc*/ 	.byte	0x04, 0x17
        /*00de*/ 	.short	(.L_36 - .L_35)
.L_35:
        /*00e0*/ 	.word	0x00000000
        /*00e4*/ 	.short	0x000d
        /*00e6*/ 	.short	0x0048
        /*00e8*/ 	.byte	0x00, 0xf0, 0x11, 0x00


	//----- nvinfo : EIATTR_KPARAM_INFO
	.align		4
.L_36:
        /*00ec*/ 	.byte	0x04, 0x17
        /*00ee*/ 	.short	(.L_38 - .L_37)
.L_37:
        /*00f0*/ 	.word	0x00000000
        /*00f4*/ 	.short	0x000c
        /*00f6*/ 	.short	0x0044
        /*00f8*/ 	.byte	0x00, 0xf0, 0x11, 0x00


	//----- nvinfo : EIATTR_KPARAM_INFO
	.align		4
.L_38:
        /*00fc*/ 	.byte	0x04, 0x17
        /*00fe*/ 	.short	(.L_40 - .L_39)
.L_39:
        /*0100*/ 	.word	0x00000000
        /*0104*/ 	.short	0x000b
        /*0106*/ 	.short	0x0040
        /*0108*/ 	.byte	0x00, 0xf0, 0x11, 0x00


	//----- nvinfo : EIATTR_KPARAM_INFO
	.align		4
.L_40:
        /*010c*/ 	.byte	0x04, 0x17
        /*010e*/ 	.short	(.L_42 - .L_41)
.L_41:
        /*0110*/ 	.word	0x00000000
        /*0114*/ 	.short	0x000a
        /*0116*/ 	.short	0x003c
        /*0118*/ 	.byte	0x00, 0xf0, 0x11, 0x00


	//----- nvinfo : EIATTR_KPARAM_INFO
	.align		4
.L_42:
        /*011c*/ 	.byte	0x04, 0x17
        /*011e*/ 	.short	(.L_44 - .L_43)
.L_43:
        /*0120*/ 	.word	0x00000000
        /*0124*/ 	.short	0x0009
        /*0126*/ 	.short	0x0038
        /*0128*/ 	.byte	0x00, 0xf0, 0x11, 0x00


	//----- nvinfo : EIATTR_KPARAM_INFO
	.align		4
.L_44:
        /*012c*/ 	.byte	0x04, 0x17
        /*012e*/ 	.short	(.L_46 - .L_45)
.L_45:
        /*0130*/ 	.word	0x00000000
        /*0134*/ 	.short	0x0008
        /*0136*/ 	.short	0x0034
        /*0138*/ 	.byte	0x00, 0xf0, 0x11, 0x00


	//----- nvinfo : EIATTR_KPARAM_INFO
	.align		4
.L_46:
        /*013c*/ 	.byte	0x04, 0x17
        /*013e*/ 	.short	(.L_48 - .L_47)
.L_47:
        /*0140*/ 	.word	0x00000000
        /*0144*/ 	.short	0x0007
        /*0146*/ 	.short	0x0030
        /*0148*/ 	.byte	0x00, 0xf0, 0x11, 0x00


	//----- nvinfo : EIATTR_KPARAM_INFO
	.align		4
.L_48:
        /*014c*/ 	.byte	0x04, 0x17
        /*014e*/ 	.short	(.L_50 - .L_49)
.L_49:
        /*0150*/ 	.word	0x00000000
        /*0154*/ 	.short	0x0006
        /*0156*/ 	.short	0x002c
        /*0158*/ 	.byte	0x00, 0xf0, 0x11, 0x00


	//----- nvinfo : EIATTR_KPARAM_INFO
	.align		4
.L_50:
        /*015c*/ 	.byte	0x04, 0x17
        /*015e*/ 	.short	(.L_52 - .L_51)
.L_51:
        /*0160*/ 	.word	0x00000000
        /*0164*/ 	.short	0x0005
        /*0166*/ 	.short	0x0028
        /*0168*/ 	.byte	0x00, 0xf0, 0x11, 0x00


	//----- nvinfo : EIATTR_KPARAM_INFO
	.align		4
.L_52:
        /*016c*/ 	.byte	0x04, 0x17
        /*016e*/ 	.short	(.L_54 - .L_53)
.L_53:
        /*0170*/ 	.word	0x00000000
        /*0174*/ 	.short	0x0004
        /*0176*/ 	.short	0x0020
        /*0178*/ 	.byte	0x00, 0xf4, 0x21, 0x00


	//----- nvinfo : EIATTR_KPARAM_INFO
	.align		4
.L_54:
        /*017c*/ 	.byte	0x04, 0x17
        /*017e*/ 	.short	(.L_56 - .L_55)
.L_55:
        /*0180*/ 	.word	0x00000000
        /*0184*/ 	.short	0x0003
        /*0186*/ 	.short	0x0018
        /*0188*/ 	.byte	0x00, 0xf4, 0x21, 0x00


	//----- nvinfo : EIATTR_KPARAM_INFO
	.align		4
.L_56:
        /*018c*/ 	.byte	0x04, 0x17
        /*018e*/ 	.short	(.L_58 - .L_57)
.L_57:
        /*0190*/ 	.word	0x00000000
        /*0194*/ 	.short	0x0002
        /*0196*/ 	.short	0x0010
        /*0198*/ 	.byte	0x00, 0xf4, 0x21, 0x00


	//----- nvinfo : EIATTR_KPARAM_INFO
	.align		4
.L_58:
        /*019c*/ 	.byte	0x04, 0x17
        /*019e*/ 	.short	(.L_60 - .L_59)
.L_59:
        /*01a0*/ 	.word	0x00000000
        /*01a4*/ 	.short	0x0001
        /*01a6*/ 	.short	0x0008
        /*01a8*/ 	.byte	0x00, 0xf4, 0x21, 0x00


	//----- nvinfo : EIATTR_KPARAM_INFO
	.align		4
.L_60:
        /*01ac*/ 	.byte	0x04, 0x17
        /*01ae*/ 	.short	(.L_62 - .L_61)
.L_61:
        /*01b0*/ 	.word	0x00000000
        /*01b4*/ 	.short	0x0000
        /*01b6*/ 	.short	0x0000
        /*01b8*/ 	.byte	0x00, 0xf4, 0x21, 0x00


	//----- nvinfo : EIATTR_MAXREG_COUNT
	.align		4
.L_62:
        /*01bc*/ 	.byte	0x03, 0x1b
        /*01be*/ 	.short	0x00ff


	//----- nvinfo : EIATTR_NUM_BARRIERS
	.align		4
        /*01c0*/ 	.byte	0x02, 0x4c
        /*01c2*/ 	.byte	0x01
	.zero		1


	//----- nvinfo : EIATTR_MERCURY_ISA_VERSION
	.align		4
        /*01c4*/ 	.byte	0x03, 0x5f
        /*01c6*/ 	.short	0x0000


	//----- nvinfo : EIATTR_COOP_GROUP_MASK_REGIDS
	.align		4
        /*01c8*/ 	.byte	0x04, 0x29
        /*01ca*/ 	.short	(.L_64 - .L_63)


	//   ....[0]....
.L_63:
        /*01cc*/ 	.word	0xffffffff


	//   ....[1]....
        /*01d0*/ 	.word	0xffffffff


	//   ....[2]....
        /*01d4*/ 	.word	0xffffffff


	//   ....[3]....
        /*01d8*/ 	.word	0xffffffff


	//   ....[4]....
        /*01dc*/ 	.word	0xffffffff


	//   ....[5]....
        /*01e0*/ 	.word	0xffffffff


	//   ....[6]....
        /*01e4*/ 	.word	0xffffffff


	//   ....[7]....
        /*01e8*/ 	.word	0xffffffff


	//   ....[8]....
        /*01ec*/ 	.word	0xffffffff


	//   ....[9]....
        /*01f0*/ 	.word	0xffffffff


	//   ....[10]....
        /*01f4*/ 	.word	0xffffffff


	//   ....[11]....
        /*01f8*/ 	.word	0xffffffff


	//   ....[12]....
        /*01fc*/ 	.word	0xffffffff


	//   ....[13]....
        /*0200*/ 	.word	0xffffffff


	//   ....[14]....
        /*0204*/ 	.word	0xffffffff


	//   ....[15]....
        /*0208*/ 	.word	0xffffffff


	//   ....[16]....
        /*020c*/ 	.word	0xffffffff


	//   ....[17]....
        /*0210*/ 	.word	0xffffffff


	//   ....[18]....
        /*0214*/ 	.word	0xffffffff


	//   ....[19]....
        /*0218*/ 	.word	0xffffffff


	//   ....[20]....
        /*021c*/ 	.word	0xffffffff


	//   ....[21]....
        /*0220*/ 	.word	0xffffffff


	//----- nvinfo : EIATTR_COOP_GROUP_INSTR_OFFSETS
	.align		4
.L_64:
        /*0224*/ 	.byte	0x04, 0x28
        /*0226*/ 	.short	(.L_66 - .L_65)


	//   ....[0]....
.L_65:
        /*0228*/ 	.word	0x00002150


	//   ....[1]....
        /*022c*/ 	.word	0x00002160


	//   ....[2]....
        /*0230*/ 	.word	0x00002170


	//   ....[3]....
        /*0234*/ 	.word	0x00002180


	//   ....[4]....
        /*0238*/ 	.word	0x000021d0


	//   ....[5]....
        /*023c*/ 	.word	0x000021e0


	//   ....[6]....
        /*0240*/ 	.word	0x000021f0


	//   ....[7]....
        /*0244*/ 	.word	0x00002200


	//   ....[8]....
        /*0248*/ 	.word	0x000022b0


	//   ....[9]....
        /*024c*/ 	.word	0x000022d0


	//   ....[10]....
        /*0250*/ 	.word	0x000022f0


	//   ....[11]....
        /*0254*/ 	.word	0x00002770


	//   ....[12]....
        /*0258*/ 	.word	0x00002780


	//   ....[13]....
        /*025c*/ 	.word	0x00002790


	//   ....[14]....
        /*0260*/ 	.word	0x000027a0


	//   ....[15]....
        /*0264*/ 	.word	0x000027f0


	//   ....[16]....
        /*0268*/ 	.word	0x00002800


	//   ....[17]....
        /*026c*/ 	.word	0x00002810


	//   ....[18]....
        /*0270*/ 	.word	0x00002820


	//   ....[19]....
        /*0274*/ 	.word	0x000028e0


	//   ....[20]....
        /*0278*/ 	.word	0x00002900


	//   ....[21]....
        /*027c*/ 	.word	0x00002920


	//----- nvinfo : EIATTR_EXIT_INSTR_OFFSETS
	.align		4
.L_66:
        /*0280*/ 	.byte	0x04, 0x1c
        /*0282*/ 	.short	(.L_68 - .L_67)


	//   ....[0]....
.L_67:
        /*0284*/ 	.word	0x00004380


	//   ....[1]....
        /*0288*/ 	.word	0x00004420


	//----- nvinfo : EIATTR_REQNTID
	.align		4
.L_68:
        /*028c*/ 	.byte	0x04, 0x10
        /*028e*/ 	.short	(.L_70 - .L_69)
.L_69:
        /*0290*/ 	.word	0x00000100
        /*0294*/ 	.word	0x00000001
        /*0298*/ 	.word	0x00000001
.L_70:


//--------------------- .nv.callgraph             --------------------------
	.section	.nv.callgraph,"",@"SHT_CUDA_CALLGRAPH"
	.align	4
	.sectionentsize	8
	.align		4
        /*0000*/ 	.word	0x00000000
	.align		4
        /*0004*/ 	.word	0xffffffff
	.align		4
        /*0008*/ 	.word	0x00000000
	.align		4
        /*000c*/ 	.word	0xfffffffe
	.align		4
        /*0010*/ 	.word	0x00000000
	.align		4
        /*0014*/ 	.word	0xfffffffd
	.align		4
        /*0018*/ 	.word	0x00000000
	.align		4
        /*001c*/ 	.word	0xfffffffc


//--------------------- .nv.rel.action            --------------------------
	.section	.nv.rel.action,"",@"SHT_CUDA_RELOCINFO"
	.align	8
	.sectionentsize	8
        /*0000*/ 	.byte	0x73, 0x00, 0x00, 0x00, 0x00, 0x00, 0x00, 0x00, 0x00, 0x00, 0x00, 0x11, 0x25, 0x00, 0x05, 0x36


//--------------------- .nv.constant4             --------------------------
	.section	.nv.constant4,"a",@progbits
	.align	8
	.align		8
.nv.constant4:
        /*0000*/ 	.dword	_$_str


//--------------------- .nv.constant0.attn_fwd    --------------------------
	.section	.nv.constant0.attn_fwd,"a",@progbits
	.sectionflags	@""
	.align	4
.nv.constant0.attn_fwd:
	.zero		488


//--------------------- .text.attn_fwd            --------------------------
	.section	.text.attn_fwd,"ax",@progbits
	.sectioninfo	@"SHI_REGISTERS=254"
	.align	128
        .global         attn_fwd
        .type           attn_fwd,@function
        .size           attn_fwd,(.L_x_3 - attn_fwd)
        .other          attn_fwd,@"STO_CUDA_ENTRY STV_DEFAULT"
attn_fwd:
.text.attn_fwd:
[----:B------:R-:W-:Y:S02]  /*0000*/  IMAD.MOV.U32 R1, RZ, RZ, c[0x0][0x28] ;  /* 0x00000a00ff017624 */ /* 0x000fe400078e00ff */
[----:B------:R-:W0:Y:S01]  /*0010*/  S2R R34, SR_TID.X ;  /* 0x0000000000227919 */ /* 0x000e220000002100 */
[----:B------:R-:W-:Y:S01]  /*0020*/  MOV R14, c[0x0][0x198] ;  /* 0x00006600000e7a02 */ /* 0x000fe20000000f00 */
[----:B------:R-:W-:Y:S02]  /*0030*/  ULDC.64 UR4, c[0x0][0x118] ;  /* 0x0000460000047ab9 */ /* 0x000fe40000000a00 */
[----:B------:R-:W1:Y:S04]  /*0040*/  S2R R2, SR_CTAID.X ;  /* 0x0000000000027919 */ /* 0x000e680000002500 */
[----:B------:R-:W2:Y:S01]  /*0050*/  S2R R0, SR_CTAID.Y ;  /* 0x0000000000007919 */ /* 0x000ea20000002600 */
[----:B0-----:R-:W-:Y:S02]  /*0060*/  LOP3.LUT R19, R34, 0x1f, RZ, 0xc0, !PT ;  /* 0x0000001f22137812 */ /* 0x001fe400078ec0ff */
[----:B------:R-:W-:-:S03]  /*0070*/  SHF.R.U32.HI R16, RZ, 0x5, R34 ;  /* 0x00000005ff107819 */ /* 0x000fc60000011622 */
[----:B-1----:R-:W-:Y:S01]  /*0080*/  IMAD R2, R2, 0x20, R19 ;  /* 0x0000002002027824 */ /* 0x002fe200078e0213 */
[----:B------:R-:W-:Y:S01]  /*0090*/  SGXT.U32 R16, R16, 0x3 ;  /* 0x000000031010781a */ /* 0x000fe20000000000 */
[----:B--2---:R-:W-:Y:S02]  /*00a0*/  IMAD R3, R0, c[0x0][0x190], RZ ;  /* 0x0000640000037a24 */ /* 0x004fe400078e02ff */
[----:B------:R-:W-:Y:S02]  /*00b0*/  IMAD R5, R2, c[0x0][0x194], RZ ;  /* 0x0000650002057a24 */ /* 0x000fe400078e02ff */
[----:B------:R-:W-:Y:S02]  /*00c0*/  IMAD.SHL.U32 R4, R3, 0x2, RZ ;  /* 0x0000000203047824 */ /* 0x000fe400078e00ff */
[----:B------:R-:W-:Y:S02]  /*00d0*/  IMAD.SHL.U32 R7, R5, 0x2, RZ ;  /* 0x0000000205077824 */ /* 0x000fe400078e00ff */
[----:B------:R-:W-:-:S02]  /*00e0*/  IMAD R8, R16, c[0x0][0x198], RZ ;  /* 0x0000660010087a24 */ /* 0x000fc400078e02ff */
[----:B------:R-:W-:Y:S01]  /*00f0*/  IMAD.HI R3, R3, 0x2, RZ ;  /* 0x0000000203037827 */ /* 0x000fe200078e02ff */
[----:B------:R-:W-:Y:S02]  /*0100*/  IADD3 R26, P0, P1, R7, c[0x0][0x160], R4 ;  /* 0x00005800071a7a10 */ /* 0x000fe4000791e004 */
[----:B------:R-:W-:Y:S01]  /*0110*/  LEA R7, R14, R8, 0x3 ;  /* 0x000000080e077211 */ /* 0x000fe200078e18ff */
[----:B------:R-:W-:-:S05]  /*0120*/  IMAD.HI R6, R5, 0x2, RZ ;  /* 0x0000000205067827 */ /* 0x000fca00078e02ff */
[----:B------:R-:W-:Y:S01]  /*0130*/  IADD3.X R28, R6, c[0x0][0x164], R3, P0, P1 ;  /* 0x00005900061c7a10 */ /* 0x000fe200007e2403 */
[----:B------:R-:W-:Y:S01]  /*0140*/  IMAD R3, R14, 0x8, R7 ;  /* 0x000000080e037824 */ /* 0x000fe200078e0207 */
[-C--:B------:R-:W-:Y:S02]  /*0150*/  LEA R4, P0, R8, R26.reuse, 0x1 ;  /* 0x0000001a08047211 */ /* 0x080fe400078008ff */
[----:B------:R-:W-:Y:S01]  /*0160*/  LEA R6, P1, R7, R26, 0x1 ;  /* 0x0000001a07067211 */ /* 0x000fe200078208ff */
[----:B------:R-:W-:Y:S01]  /*0170*/  IMAD R11, R14, 0x8, R3 ;  /* 0x000000080e0b7824 */ /* 0x000fe200078e0203 */
[----:B------:R-:W-:Y:S02]  /*0180*/  LEA.HI.X.SX32 R5, R8, R28, 0x1, P0 ;  /* 0x0000001c08057211 */ /* 0x000fe400000f0eff */
[----:B------:R-:W-:Y:S02]  /*0190*/  LEA R8, P0, R3, R26, 0x1 ;  /* 0x0000001a03087211 */ /* 0x000fe400078008ff */
[-C--:B------:R-:W-:Y:S01]  /*01a0*/  LEA.HI.X.SX32 R7, R7, R28.reuse, 0x1, P1 ;  /* 0x0000001c07077211 */ /* 0x080fe200008f0eff */
[----:B------:R0:W2:Y:S01]  /*01b0*/  LDG.E.U16 R18, [R4.64] ;  /* 0x0000000404127981 */ /* 0x0000a2000c1e1500 */
[----:B------:R-:W-:-:S02]  /*01c0*/  LEA.HI.X.SX32 R9, R3, R28, 0x1, P0 ;  /* 0x0000001c03097211 */ /* 0x000fc400000f0eff */
[----:B------:R-:W-:Y:S01]  /*01d0*/  LEA R3, R14, R11, 0x3 ;  /* 0x0000000b0e037211 */ /* 0x000fe200078e18ff */
[----:B------:R1:W3:Y:S01]  /*01e0*/  LDG.E.U16 R20, [R6.64] ;  /* 0x0000000406147981 */ /* 0x0002e2000c1e1500 */
[----:B------:R-:W-:-:S03]  /*01f0*/  LEA R10, P0, R11, R26, 0x1 ;  /* 0x0000001a0b0a7211 */ /* 0x000fc600078008ff */
[C---:B------:R-:W-:Y:S01]  /*0200*/  IMAD R15, R14.reuse, 0x8, R3 ;  /* 0x000000080e0f7824 */ /* 0x040fe200078e0203 */
[----:B------:R-:W-:Y:S01]  /*0210*/  LEA.HI.X.SX32 R11, R11, R28, 0x1, P0 ;  /* 0x0000001c0b0b7211 */ /* 0x000fe200000f0eff */
[----:B------:R4:W5:Y:S01]  /*0220*/  LDG.E.U16 R22, [R8.64] ;  /* 0x0000000408167981 */ /* 0x000962000c1e1500 */
[C---:B------:R-:W-:Y:S01]  /*0230*/  LEA R12, P0, R3.reuse, R26, 0x1 ;  /* 0x0000001a030c7211 */ /* 0x040fe200078008ff */
[C---:B------:R-:W-:Y:S02]  /*0240*/  IMAD R17, R14.reuse, 0x8, R15 ;  /* 0x000000080e117824 */ /* 0x040fe400078e020f */
[----:B------:R4:W5:Y:S01]  /*0250*/  LDG.E.U16 R24, [R10.64] ;  /* 0x000000040a187981 */ /* 0x000962000c1e1500 */
[----:B------:R-:W-:Y:S02]  /*0260*/  LEA.HI.X.SX32 R13, R3, R28, 0x1, P0 ;  /* 0x0000001c030d7211 */ /* 0x000fe400000f0eff */
[C---:B0-----:R-:W-:Y:S02]  /*0270*/  LEA R4, P0, R15.reuse, R26, 0x1 ;  /* 0x0000001a0f047211 */ /* 0x041fe400078008ff */
[----:B------:R-:W-:Y:S01]  /*0280*/  LEA R3, R14, R17, 0x3 ;  /* 0x000000110e037211 */ /* 0x000fe200078e18ff */
[----:B------:R0:W5:Y:S01]  /*0290*/  LDG.E.U16 R12, [R12.64] ;  /* 0x000000040c0c7981 */ /* 0x000162000c1e1500 */
[----:B------:R-:W-:-:S02]  /*02a0*/  LEA.HI.X.SX32 R5, R15, R28, 0x1, P0 ;  /* 0x0000001c0f057211 */ /* 0x000fc400000f0eff */
[-C--:B-1----:R-:W-:Y:S02]  /*02b0*/  LEA R6, P0, R3, R26.reuse, 0x1 ;  /* 0x0000001a03067211 */ /* 0x082fe400078008ff */
[----:B------:R-:W-:Y:S02]  /*02c0*/  LEA R14, P1, R17, R26, 0x1 ;  /* 0x0000001a110e7211 */ /* 0x000fe400078208ff */
[-C--:B------:R-:W-:Y:S01]  /*02d0*/  LEA.HI.X.SX32 R7, R3, R28.reuse, 0x1, P0 ;  /* 0x0000001c03077211 */ /* 0x080fe200000f0eff */
[----:B------:R1:W5:Y:S01]  /*02e0*/  LDG.E.U16 R26, [R4.64] ;  /* 0x00000004041a7981 */ /* 0x000362000c1e1500 */
[----:B------:R-:W-:-:S03]  /*02f0*/  LEA.HI.X.SX32 R15, R17, R28, 0x1, P1 ;  /* 0x0000001c110f7211 */ /* 0x000fc600008f0eff */
[----:B------:R0:W5:Y:S04]  /*0300*/  LDG.E.U16 R28, [R6.64] ;  /* 0x00000004061c7981 */ /* 0x000168000c1e1500 */
[----:B------:R0:W5:Y:S01]  /*0310*/  LDG.E.U16 R14, [R14.64] ;  /* 0x000000040e0e7981 */ /* 0x000162000c1e1500 */
[----:B----4-:R-:W-:Y:S02]  /*0320*/  IMAD R9, R0, c[0x0][0x1c0], RZ ;  /* 0x0000700000097a24 */ /* 0x010fe400078e02ff */
[----:B------:R-:W-:Y:S02]  /*0330*/  IMAD R11, R2, c[0x0][0x1c4], RZ ;  /* 0x00007100020b7a24 */ /* 0x000fe400078e02ff */
[----:B------:R-:W-:-:S03]  /*0340*/  IMAD.SHL.U32 R3, R9, 0x2, RZ ;  /* 0x0000000209037824 */ /* 0x000fc600078e00ff */
[----:B------:R-:W-:Y:S01]  /*0350*/  SHF.L.U32 R8, R11, 0x1, RZ ;  /* 0x000000010b087819 */ /* 0x000fe200000006ff */
[----:B-1----:R-:W-:Y:S01]  /*0360*/  IMAD.SHL.U32 R5, R34, 0x20, RZ ;  /* 0x0000002022057824 */ /* 0x002fe200078e00ff */
[----:B0-----:R-:W-:Y:S02]  /*0370*/  SHF.R.U32.HI R6, RZ, 0x4, R34 ;  /* 0x00000004ff067819 */ /* 0x001fe40000011622 */
[----:B------:R-:W-:Y:S02]  /*0380*/  IADD3 R3, P0, P2, R8, c[0x0][0x178], R3 ;  /* 0x00005e0008037a10 */ /* 0x000fe40007a1e003 */
[C---:B------:R-:W-:Y:S01]  /*0390*/  LOP3.LUT R8, R34.reuse, 0xc0, RZ, 0xc0, !PT ;  /* 0x000000c022087812 */ /* 0x040fe200078ec0ff */
[----:B------:R-:W-:Y:S01]  /*03a0*/  IMAD.SHL.U32 R13, R34, 0x2, RZ ;  /* 0x00000002220d7824 */ /* 0x000fe200078e00ff */
[----:B------:R-:W-:Y:S02]  /*03b0*/  LOP3.LUT R5, R5, 0x60, RZ, 0xc0, !PT ;  /* 0x0000006005057812 */ /* 0x000fe400078ec0ff */
[----:B------:R-:W-:-:S02]  /*03c0*/  LOP3.LUT R7, R6, 0x2, RZ, 0xc0, !PT ;  /* 0x0000000206077812 */ /* 0x000fc400078ec0ff */
[----:B------:R-:W-:Y:S01]  /*03d0*/  SHF.R.U32.HI R6, RZ, 0x2, R8 ;  /* 0x00000002ff067819 */ /* 0x000fe20000011608 */
[----:B------:R-:W-:-:S03]  /*03e0*/  IMAD R15, R8, 0x4, R5 ;  /* 0x00000004080f7824 */ /* 0x000fc600078e0205 */
[----:B------:R-:W-:Y:S01]  /*03f0*/  LOP3.LUT R5, R6, 0x1fe, R13, 0x78, !PT ;  /* 0x000001fe06057812 */ /* 0x000fe200078e780d */
[----:B------:R-:W-:Y:S01]  /*0400*/  IMAD.MOV.U32 R10, RZ, RZ, c[0x0][0x1d0] ;  /* 0x00007400ff0a7624 */ /* 0x000fe200078e00ff */
[----:B------:R-:W-:-:S04]  /*0410*/  LOP3.LUT R17, R34, 0x18, RZ, 0xc0, !PT ;  /* 0x0000001822117812 */ /* 0x000fc800078ec0ff */
[----:B------:R-:W-:Y:S02]  /*0420*/  ISETP.GE.AND P1, PT, R10, 0x1, PT ;  /* 0x000000010a00780c */ /* 0x000fe40003f26270 */
[C---:B------:R-:W-:Y:S02]  /*0430*/  LOP3.LUT R10, R34.reuse, 0x3f, RZ, 0xc0, !PT ;  /* 0x0000003f220a7812 */ /* 0x040fe400078ec0ff */
[----:B------:R-:W-:-:S03]  /*0440*/  SHF.L.U32 R21, R34, 0x4, RZ ;  /* 0x0000000422157819 */ /* 0x000fc600000006ff */
[----:B------:R-:W-:Y:S01]  /*0450*/  IMAD R23, R17, 0x20, R10 ;  /* 0x0000002011177824 */ /* 0x000fe200078e020a */
[----:B------:R-:W-:Y:S01]  /*0460*/  LOP3.LUT R4, R34, 0x1c, RZ, 0xc0, !PT ;  /* 0x0000001c22047812 */ /* 0x000fe200078ec0ff */
[----:B------:R-:W-:Y:S01]  /*0470*/  IMAD.HI R9, R9, 0x2, RZ ;  /* 0x0000000209097827 */ /* 0x000fe200078e02ff */
[----:B------:R-:W-:-:S03]  /*0480*/  LOP3.LUT R32, R21, 0x70, RZ, 0xc0, !PT ;  /* 0x0000007015207812 */ /* 0x000fc600078ec0ff */
[----:B------:R-:W-:Y:S01]  /*0490*/  IMAD.HI R30, R11, 0x2, RZ ;  /* 0x000000020b1e7827 */ /* 0x000fe200078e02ff */
[----:B------:R-:W-:Y:S02]  /*04a0*/  MOV R11, c[0x0][0x1c8] ;  /* 0x00007200000b7a02 */ /* 0x000fe40000000f00 */
[----:B------:R-:W-:Y:S02]  /*04b0*/  SHF.R.U32.HI R8, RZ, 0x1, R8 ;  /* 0x00000001ff087819 */ /* 0x000fe40000011608 */
[----:B------:R-:W-:Y:S01]  /*04c0*/  SHF.L.U32 R21, R23, 0x2, RZ ;  /* 0x0000000217157819 */ /* 0x000fe200000006ff */
[----:B------:R-:W-:Y:S01]  /*04d0*/  IMAD.MOV.U32 R92, RZ, RZ, -0x800000 ;  /* 0xff800000ff5c7424 */ /* 0x000fe200078e00ff */
[----:B------:R-:W-:Y:S01]  /*04e0*/  LEA.HI R6, R17, R32, RZ, 0x1f ;  /* 0x0000002011067211 */ /* 0x000fe200078ff8ff */
[----:B------:R-:W-:Y:S01]  /*04f0*/  IMAD.MOV.U32 R94, RZ, RZ, -0x800000 ;  /* 0xff800000ff5e7424 */ /* 0x000fe200078e00ff */
[----:B------:R-:W-:Y:S01]  /*0500*/  IADD3 R7, R4, R15, R7 ;  /* 0x0000000f04077210 */ /* 0x000fe20007ffe007 */
[----:B------:R-:W-:Y:S01]  /*0510*/  IMAD.MOV.U32 R15, RZ, RZ, 0x3f800000 ;  /* 0x3f800000ff0f7424 */ /* 0x000fe200078e00ff */
[----:B------:R-:W-:Y:S01]  /*0520*/  IADD3.X R9, R30, c[0x0][0x17c], R9, P0, P2 ;  /* 0x00005f001e097a10 */ /* 0x000fe200007e4409 */
[----:B------:R-:W-:Y:S01]  /*0530*/  IMAD.MOV.U32 R95, RZ, RZ, -0x800000 ;  /* 0xff800000ff5f7424 */ /* 0x000fe200078e00ff */
[----:B------:R-:W-:Y:S01]  /*0540*/  LOP3.LUT R8, R21, R8, RZ, 0x3c, !PT ;  /* 0x0000000815087212 */ /* 0x000fe200078e3cff */
[----:B------:R-:W-:Y:S01]  /*0550*/  IMAD.MOV.U32 R37, RZ, RZ, 0x3f800000 ;  /* 0x3f800000ff257424 */ /* 0x000fe200078e00ff */
[----:B------:R-:W-:Y:S01]  /*0560*/  MOV R93, 0xff800000 ;  /* 0xff800000005d7802 */ /* 0x000fe20000000f00 */
[----:B------:R-:W-:Y:S01]  /*0570*/  IMAD.MOV.U32 R36, RZ, RZ, 0x3f800000 ;  /* 0x3f800000ff247424 */ /* 0x000fe200078e00ff */
[----:B------:R-:W-:Y:S01]  /*0580*/  MOV R17, 0x3f800000 ;  /* 0x3f80000000117802 */ /* 0x000fe20000000f00 */
[----:B------:R-:W-:Y:S01]  /*0590*/  CS2R R76, SRZ ;  /* 0x00000000004c7805 */ /* 0x000fe2000001ff00 */
[----:B------:R-:W-:Y:S01]  /*05a0*/  CS2R R78, SRZ ;  /* 0x00000000004e7805 */ /* 0x000fe2000001ff00 */
[----:B------:R-:W-:Y:S01]  /*05b0*/  CS2R R68, SRZ ;  /* 0x0000000000447805 */ /* 0x000fe2000001ff00 */
[----:B------:R-:W-:Y:S01]  /*05c0*/  CS2R R70, SRZ ;  /* 0x0000000000467805 */ /* 0x000fe2000001ff00 */
[----:B--2---:R-:W-:Y:S04]  /*05d0*/  STS.U16 [R5+0x6000], R18 ;  /* 0x0060001205007388 */ /* 0x004fe80000000400 */
[----:B---3--:R-:W-:Y:S04]  /*05e0*/  STS.U16 [R5+0x6200], R20 ;  /* 0x0062001405007388 */ /* 0x008fe80000000400 */
[----:B-----5:R-:W-:Y:S04]  /*05f0*/  STS.U16 [R5+0x6400], R22 ;  /* 0x0064001605007388 */ /* 0x020fe80000000400 */
[----:B------:R-:W-:Y:S04]  /*0600*/  STS.U16 [R5+0x6600], R24 ;  /* 0x0066001805007388 */ /* 0x000fe80000000400 */
[----:B------:R-:W-:Y:S04]  /*0610*/  STS.U16 [R5+0x6a00], R26 ;  /* 0x006a001a05007388 */ /* 0x000fe80000000400 */
[----:B------:R-:W-:Y:S04]  /*0620*/  STS.U16 [R5+0x6e00], R28 ;  /* 0x006e001c05007388 */ /* 0x000fe80000000400 */
[----:B------:R0:W-:Y:S04]  /*0630*/  STS.U16 [R5+0x6800], R12 ;  /* 0x0068000c05007388 */ /* 0x0001e80000000400 */
[----:B------:R1:W-:Y:S01]  /*0640*/  STS.U16 [R5+0x6c00], R14 ;  /* 0x006c000e05007388 */ /* 0x0003e20000000400 */
[----:B0-----:R-:W-:Y:S01]  /*0650*/  LOP3.LUT R12, R34, 0xff, RZ, 0xc0, !PT ;  /* 0x000000ff220c7812 */ /* 0x001fe200078ec0ff */
[----:B-1----:R-:W-:-:S03]  /*0660*/  IMAD R14, R16, c[0x0][0x1c8], RZ ;  /* 0x00007200100e7a24 */ /* 0x002fc600078e02ff */
[----:B------:R-:W-:Y:S01]  /*0670*/  ISETP.GE.U32.AND P0, PT, R12, 0x20, PT ;  /* 0x000000200c00780c */ /* 0x000fe20003f06070 */
[----:B------:R-:W-:Y:S01]  /*0680*/  IMAD R16, R11, 0x8, R14 ;  /* 0x000000080b107824 */ /* 0x000fe200078e020e */
[----:B------:R-:W-:Y:S05]  /*0690*/  @!P1 BRA `(.L_x_0) ;  /* 0x00002e9000009947 */ /* 0x000fea0003800000 */
[----:B------:R-:W-:Y:S01]  /*06a0*/  IMAD R15, R0, c[0x0][0x1a0], RZ ;  /* 0x00006800000f7a24 */ /* 0x000fe200078e02ff */
[----:B------:R-:W-:Y:S01]  /*06b0*/  LOP3.LUT R17, R34, 0xe0, RZ, 0xc0, !PT ;  /* 0x000000e022117812 */ /* 0x000fe200078ec0ff */
[----:B------:R-:W-:Y:S01]  /*06c0*/  IMAD R22, R10, c[0x0][0x1a8], RZ ;  /* 0x00006a000a167a24 */ /* 0x000fe200078e02ff */
[----:B------:R-:W-:Y:S01]  /*06d0*/  LOP3.LUT R24, R34, 0x7, RZ, 0xc0, !PT ;  /* 0x0000000722187812 */ /* 0x000fe200078ec0ff */
[----:B------:R-:W-:Y:S01]  /*06e0*/  IMAD R21, R4, 0x10, R19 ;  /* 0x0000001004157824 */ /* 0x000fe200078e0213 */
[--C-:B------:R-:W-:Y:S01]  /*06f0*/  SHF.R.U32.HI R18, RZ, 0x1, R17.reuse ;  /* 0x00000001ff127819 */ /* 0x100fe20000011611 */
[----:B------:R-:W-:Y:S01]  /*0700*/  IMAD.SHL.U32 R10, R15, 0x2, RZ ;  /* 0x000000020f0a7824 */ /* 0x000fe200078e00ff */
[----:B------:R-:W-:Y:S01]  /*0710*/  SHF.R.U32.HI R31, RZ, 0x6, R34 ;  /* 0x00000006ff1f7819 */ /* 0x000fe20000011622 */
[----:B------:R-:W-:Y:S01]  /*0720*/  IMAD.SHL.U32 R19, R22, 0x2, RZ ;  /* 0x0000000216137824 */ /* 0x000fe200078e00ff */
[----:B------:R-:W-:Y:S01]  /*0730*/  SHF.L.U32 R21, R21, 0x2, RZ ;  /* 0x0000000215157819 */ /* 0x000fe200000006ff */
[----:B------:R-:W-:Y:S01]  /*0740*/  IMAD R30, R24, 0x4, R17 ;  /* 0x00000004181e7824 */ /* 0x000fe200078e0211 */
[----:B------:R-:W-:Y:S01]  /*0750*/  LOP3.LUT R23, R34, 0x7f, RZ, 0xc0, !PT ;  /* 0x0000007f22177812 */ /* 0x000fe200078ec0ff */
[----:B------:R-:W-:Y:S01]  /*0760*/  IMAD.HI R15, R15, 0x2, RZ ;  /* 0x000000020f0f7827 */ /* 0x000fe200078e02ff */
[----:B------:R-:W-:Y:S01]  /*0770*/  IADD3 R158, P2, P3, R19, c[0x0][0x168], R10 ;  /* 0x00005a00139e7a10 */ /* 0x000fe20007b5e00a */
[----:B------:R-:W-:Y:S01]  /*0780*/  CS2R R76, SRZ ;  /* 0x00000000004c7805 */ /* 0x000fe2000001ff00 */
[----:B------:R-:W-:Y:S01]  /*0790*/  SHF.R.U32.HI R10, RZ, 0x3, R12 ;  /* 0x00000003ff0a7819 */ /* 0x000fe2000001160c */
[----:B------:R-:W-:Y:S01]  /*07a0*/  IMAD.SHL.U32 R19, R4, 0x8, RZ ;  /* 0x0000000804137824 */ /* 0x000fe200078e00ff */
[----:B------:R-:W-:Y:S01]  /*07b0*/  LOP3.LUT R18, R21, R18, RZ, 0x3c, !PT ;  /* 0x0000001215127212 */ /* 0x000fe200078e3cff */
[----:B------:R-:W-:Y:S01]  /*07c0*/  IMAD.SHL.U32 R21, R34, 0x100, RZ ;  /* 0x0000010022157824 */ /* 0x000fe200078e00ff */
[----:B------:R-:W-:Y:S01]  /*07d0*/  LOP3.LUT R20, R10, 0x1c, RZ, 0xc0, !PT ;  /* 0x0000001c0a147812 */ /* 0x000fe200078ec0ff */
[----:B------:R-:W-:Y:S01]  /*07e0*/  IMAD.SHL.U32 R26, R23, 0x2, RZ ;  /* 0x00000002171a7824 */ /* 0x000fe200078e00ff */
[----:B------:R-:W-:Y:S01]  /*07f0*/  SHF.L.U32 R10, R24, 0x4, RZ ;  /* 0x00000004180a7819 */ /* 0x000fe200000006ff */
[----:B------:R-:W-:Y:S01]  /*0800*/  IMAD.HI R22, R22, 0x2, RZ ;  /* 0x0000000216167827 */ /* 0x000fe200078e02ff */
[----:B------:R-:W-:Y:S01]  /*0810*/  LOP3.LUT P1, RZ, R34, 0x80, RZ, 0xc0, !PT ;  /* 0x0000008022ff7812 */ /* 0x000fe2000782c0ff */
[----:B------:R-:W-:Y:S01]  /*0820*/  CS2R R78, SRZ ;  /* 0x00000000004e7805 */ /* 0x000fe2000001ff00 */
[----:B------:R-:W-:Y:S01]  /*0830*/  LOP3.LUT R29, R10, 0xf00, R21, 0xf8, !PT ;  /* 0x00000f000a1d7812 */ /* 0x000fe200078ef815 */
[----:B------:R-:W-:Y:S01]  /*0840*/  IMAD.IADD R19, R19, 0x1, R20 ;  /* 0x0000000113137824 */ /* 0x000fe200078e0214 */
[----:B------:R-:W-:Y:S01]  /*0850*/  SHF.L.U32 R25, R34, 0x3, RZ ;  /* 0x0000000322197819 */ /* 0x000fe200000006ff */
[----:B------:R-:W-:Y:S01]  /*0860*/  IMAD R23, R23, c[0x0][0x1b4], RZ ;  /* 0x00006d0017177a24 */ /* 0x000fe200078e02ff */
[----:B------:R-:W-:Y:S01]  /*0870*/  LEA R28, R17, R10, 0x6 ;  /* 0x0000000a111c7211 */ /* 0x000fe200078e30ff */
[----:B------:R-:W-:Y:S01]  /*0880*/  IMAD.MOV.U32 R171, RZ, RZ, -0x800000 ;  /* 0xff800000ffab7424 */ /* 0x000fe200078e00ff */
[----:B------:R-:W-:Y:S01]  /*0890*/  LOP3.LUT R21, R10, 0x30, R13, 0x78, !PT ;  /* 0x000000300a157812 */ /* 0x000fe200078e780d */
[----:B------:R-:W-:Y:S01]  /*08a0*/  IMAD.MOV.U32 R167, RZ, RZ, -0x800000 ;  /* 0xff800000ffa77424 */ /* 0x000fe200078e00ff */
[----:B------:R-:W-:Y:S01]  /*08b0*/  SGXT.U32 R10, R31, 0x2 ;  /* 0x000000021f0a781a */ /* 0x000fe20000000000 */
[----:B------:R-:W-:Y:S01]  /*08c0*/  CS2R R68, SRZ ;  /* 0x0000000000447805 */ /* 0x000fe2000001ff00 */
[----:B------:R-:W-:Y:S01]  /*08d0*/  SEL R27, RZ, 0x110, !P1 ;  /* 0x00000110ff1b7807 */ /* 0x000fe20004800000 */
[----:B------:R-:W-:Y:S01]  /*08e0*/  IMAD.U32 R21, R30, 0x20, R21 ;  /* 0x000000201e157824 */ /* 0x000fe200078e0015 */
[----:B------:R-:W-:Y:S01]  /*08f0*/  LOP3.LUT R25, R25, 0x30, RZ, 0xc0, !PT ;  /* 0x0000003019197812 */ /* 0x000fe200078ec0ff */
[----:B------:R-:W-:Y:S01]  /*0900*/  IMAD R17, R10, c[0x0][0x1a4], RZ ;  /* 0x000069000a117a24 */ /* 0x000fe200078e02ff */
[----:B------:R-:W-:Y:S01]  /*0910*/  MOV R46, c[0x0][0x1a4] ;  /* 0x00006900002e7a02 */ /* 0x000fe20000000f00 */
[----:B------:R-:W-:Y:S01]  /*0920*/  IMAD R10, R0, c[0x0][0x1b0], RZ ;  /* 0x00006c00000a7a24 */ /* 0x000fe200078e02ff */
[----:B------:R-:W-:Y:S01]  /*0930*/  LOP3.LUT R20, R27, R26, RZ, 0x3c, !PT ;  /* 0x0000001a1b147212 */ /* 0x000fe200078e3cff */
[----:B------:R-:W-:Y:S01]  /*0940*/  IMAD R26, R24, 0x40, R25 ;  /* 0x00000040181a7824 */ /* 0x000fe200078e0219 */
[----:B------:R-:W-:Y:S01]  /*0950*/  LOP3.LUT R31, R28, 0x30, R13, 0x78, !PT ;  /* 0x000000301c1f7812 */ /* 0x000fe200078e780d */
[----:B------:R-:W-:Y:S01]  /*0960*/  IMAD R25, R46, 0x4, R17 ;  /* 0x000000042e197824 */ /* 0x000fe200078e0211 */
[----:B------:R-:W-:Y:S01]  /*0970*/  IADD3.X R44, R22, c[0x0][0x16c], R15, P2, P3 ;  /* 0x00005b00162c7a10 */ /* 0x000fe200017e640f */
[----:B------:R-:W-:Y:S01]  /*0980*/  IMAD.SHL.U32 R22, R10, 0x2, RZ ;  /* 0x000000020a167824 */ /* 0x000fe200078e00ff */
[----:B------:R-:W-:Y:S01]  /*0990*/  LOP3.LUT R33, R26, 0x10, R13, 0x78, !PT ;  /* 0x000000101a217812 */ /* 0x000fe200078e780d */
[----:B------:R-:W-:Y:S01]  /*09a0*/  IMAD.HI R10, R10, 0x2, RZ ;  /* 0x000000020a0a7827 */ /* 0x000fe200078e02ff */
[----:B------:R-:W-:Y:S01]  /*09b0*/  LEA R26, R46, R25, 0x2 ;  /* 0x000000192e1a7211 */ /* 0x000fe200078e10ff */
[----:B------:R-:W-:Y:S01]  /*09c0*/  CS2R R70, SRZ ;  /* 0x0000000000467805 */ /* 0x000fe2000001ff00 */
[C---:B------:R-:W-:Y:S01]  /*09d0*/  SHF.L.U32 R27, R23.reuse, 0x1, RZ ;  /* 0x00000001171b7819 */ /* 0x040fe200000006ff */
[----:B------:R-:W-:Y:S01]  /*09e0*/  IMAD.HI R23, R23, 0x2, RZ ;  /* 0x0000000217177827 */ /* 0x000fe200078e02ff */
[----:B------:R-:W-:-:S02]  /*09f0*/  LEA R224, P3, R17, R158, 0x1 ;  /* 0x0000009e11e07211 */ /* 0x000fc400078608ff */
[----:B------:R-:W-:Y:S01]  /*0a00*/  IADD3 R126, P1, P2, R27, c[0x0][0x170], R22 ;  /* 0x00005c001b7e7a10 */ /* 0x000fe20007a3e016 */
[----:B------:R-:W-:Y:S01]  /*0a10*/  IMAD R13, R46, 0x4, R26 ;  /* 0x000000042e0d7824 */ /* 0x000fe200078e021a */
[----:B------:R-:W-:Y:S01]  /*0a20*/  LEA.HI.X.SX32 R225, R17, R44, 0x1, P3 ;  /* 0x0000002c11e17211 */ /* 0x000fe200018f0eff */
[----:B------:R-:W-:Y:S01]  /*0a30*/  IMAD R22, R24, 0x100, R31 ;  /* 0x0000010018167824 */ /* 0x000fe200078e021f */
[----:B------:R-:W-:Y:S01]  /*0a40*/  SHF.R.U32.HI R24, RZ, 0x7, R34 ;  /* 0x00000007ff187819 */ /* 0x000fe20000011622 */
[----:B------:R-:W-:Y:S01]  /*0a50*/  IMAD R15, R46, 0x4, R13 ;  /* 0x000000042e0f7824 */ /* 0x000fe200078e020d */
[----:B------:R-:W-:Y:S02]  /*0a60*/  IADD3.X R60, R23, c[0x0][0x174], R10, P1, P2 ;  /* 0x00005d00173c7a10 */ /* 0x000fe40000fe440a */
[----:B------:R-:W-:Y:S02]  /*0a70*/  SGXT.U32 R10, R24, 0x1 ;  /* 0x00000001180a781a */ /* 0x000fe40000000000 */
[----:B------:R-:W-:-:S02]  /*0a80*/  LEA R27, R46, R15, 0x2 ;  /* 0x0000000f2e1b7211 */ /* 0x000fc400078e10ff */
[----:B------:R-:W-:Y:S01]  /*0a90*/  LOP3.LUT R23, R29, 0x10, R34, 0x78, !PT ;  /* 0x000000101d177812 */ /* 0x000fe200078e7822 */
[----:B------:R-:W-:Y:S01]  /*0aa0*/  IMAD R31, R10, c[0x0][0x1b8], RZ ;  /* 0x00006e000a1f7a24 */ /* 0x000fe200078e02ff */
[CC--:B------:R-:W-:Y:S01]  /*0ab0*/  LEA R222, P4, R25.reuse, R158.reuse, 0x1 ;  /* 0x0000009e19de7211 */ /* 0x0c0fe200078808ff */
[----:B------:R-:W-:Y:S01]  /*0ac0*/  IMAD R28, R46, 0x4, R27 ;  /* 0x000000042e1c7824 */ /* 0x000fe200078e021b */
[----:B------:R-:W-:Y:S02]  /*0ad0*/  LEA R220, P5, R26, R158, 0x1 ;  /* 0x0000009e1adc7211 */ /* 0x000fe400078a08ff */
[-C--:B------:R-:W-:Y:S01]  /*0ae0*/  LEA.HI.X.SX32 R223, R25, R44.reuse, 0x1, P4 ;  /* 0x0000002c19df7211 */ /* 0x080fe200020f0eff */
[----:B------:R-:W-:Y:S01]  /*0af0*/  IMAD R29, R46, 0x4, R28 ;  /* 0x000000042e1d7824 */ /* 0x000fe200078e021c */
[----:B------:R-:W-:Y:S02]  /*0b00*/  LEA.HI.X.SX32 R221, R26, R44, 0x1, P5 ;  /* 0x0000002c1add7211 */ /* 0x000fe400028f0eff */
[-C--:B------:R-:W-:Y:S01]  /*0b10*/  LEA R218, P4, R13, R158.reuse, 0x1 ;  /* 0x0000009e0dda7211 */ /* 0x080fe200078808ff */
[----:B------:R-:W-:Y:S01]  /*0b20*/  IMAD R10, R46, 0x4, R29 ;  /* 0x000000042e0a7824 */ /* 0x000fe200078e021d */
[----:B------:R-:W-:-:S02]  /*0b30*/  LEA R216, P5, R15, R158, 0x1 ;  /* 0x0000009e0fd87211 */ /* 0x000fc400078a08ff */
[-C--:B------:R-:W-:Y:S01]  /*0b40*/  LEA.HI.X.SX32 R219, R13, R44.reuse, 0x1, P4 ;  /* 0x0000002c0ddb7211 */ /* 0x080fe200020f0eff */
[C---:B------:R-:W-:Y:S01]  /*0b50*/  IMAD R17, R46.reuse, 0x4, R10 ;  /* 0x000000042e117824 */ /* 0x040fe200078e020a */
[----:B------:R-:W-:Y:S02]  /*0b60*/  LEA.HI.X.SX32 R217, R15, R44, 0x1, P5 ;  /* 0x0000002c0fd97211 */ /* 0x000fe400028f0eff */
[C---:B------:R-:W-:Y:S02]  /*0b70*/  LEA R214, P4, R27.reuse, R158, 0x1 ;  /* 0x0000009e1bd67211 */ /* 0x040fe400078808ff */
[----:B------:R-:W-:Y:S02]  /*0b80*/  LEA R30, R46, R17, 0x2 ;  /* 0x000000112e1e7211 */ /* 0x000fe400078e10ff */
[----:B------:R-:W-:Y:S02]  /*0b90*/  LEA.HI.X.SX32 R215, R27, R44, 0x1, P4 ;  /* 0x0000002c1bd77211 */ /* 0x000fe400020f0eff */
[-C--:B------:R-:W-:Y:S01]  /*0ba0*/  LEA R212, P5, R28, R158.reuse, 0x1 ;  /* 0x0000009e1cd47211 */ /* 0x080fe200078a08ff */
[----:B------:R-:W-:Y:S01]  /*0bb0*/  IMAD R25, R46, 0x4, R30 ;  /* 0x000000042e197824 */ /* 0x000fe200078e021e */
[----:B------:R-:W-:-:S02]  /*0bc0*/  LEA R210, P4, R29, R158, 0x1 ;  /* 0x0000009e1dd27211 */ /* 0x000fc400078808ff */
[----:B------:R-:W-:Y:S01]  /*0bd0*/  LEA.HI.X.SX32 R213, R28, R44, 0x1, P5 ;  /* 0x0000002c1cd57211 */ /* 0x000fe200028f0eff */
[----:B------:R-:W-:Y:S01]  /*0be0*/  IMAD R26, R46, 0x4, R25 ;  /* 0x000000042e1a7824 */ /* 0x000fe200078e0219 */
[----:B------:R-:W-:Y:S02]  /*0bf0*/  LEA R208, P5, R10, R158, 0x1 ;  /* 0x0000009e0ad07211 */ /* 0x000fe400078a08ff */
[----:B------:R-:W-:Y:S02]  /*0c00*/  LEA.HI.X.SX32 R211, R29, R44, 0x1, P4 ;  /* 0x0000002c1dd37211 */ /* 0x000fe400020f0eff */
[----:B------:R-:W-:Y:S02]  /*0c10*/  LEA R13, R46, R26, 0x2 ;  /* 0x0000001a2e0d7211 */ /* 0x000fe400078e10ff */
[----:B------:R-:W-:Y:S02]  /*0c20*/  LEA.HI.X.SX32 R209, R10, R44, 0x1, P5 ;  /* 0x0000002c0ad17211 */ /* 0x000fe400028f0eff */
[----:B------:R-:W-:Y:S01]  /*0c30*/  LEA R206, P4, R17, R158, 0x1 ;  /* 0x0000009e11ce7211 */ /* 0x000fe200078808ff */
[----:B------:R-:W-:Y:S01]  /*0c40*/  IMAD R15, R46, 0x4, R13 ;  /* 0x000000042e0f7824 */ /* 0x000fe200078e020d */
[----:B------:R-:W-:-:S02]  /*0c50*/  MOV R62, c[0x0][0x1b8] ;  /* 0x00006e00003e7a02 */ /* 0x000fc40000000f00 */
[----:B------:R-:W-:Y:S01]  /*0c60*/  LEA.HI.X.SX32 R207, R17, R44, 0x1, P4 ;  /* 0x0000002c11cf7211 */ /* 0x000fe200020f0eff */
[----:B------:R-:W-:Y:S01]  /*0c70*/  IMAD R27, R46, 0x4, R15 ;  /* 0x000000042e1b7824 */ /* 0x000fe200078e020f */
[----:B------:R-:W-:Y:S02]  /*0c80*/  LEA R204, P5, R30, R158, 0x1 ;  /* 0x0000009e1ecc7211 */ /* 0x000fe400078a08ff */
[----:B------:R-:W-:Y:S02]  /*0c90*/  LOP3.LUT R24, R34, 0x10, RZ, 0xc0, !PT ;  /* 0x0000001022187812 */ /* 0x000fe400078ec0ff */
[----:B------:R-:W-:Y:S02]  /*0ca0*/  LEA R28, R46, R27, 0x2 ;  /* 0x0000001b2e1c7211 */ /* 0x000fe400078e10ff */
[----:B------:R-:W-:Y:S01]  /*0cb0*/  LEA R32, R62, R31, 0x1 ;  /* 0x0000001f3e207211 */ /* 0x000fe200078e08ff */
[----:B------:R-:W-:Y:S01]  /*0cc0*/  IMAD R24, R24, 0x20, R33 ;  /* 0x0000002018187824 */ /* 0x000fe200078e0221 */
[----:B------:R-:W-:Y:S01]  /*0cd0*/  LEA.HI.X.SX32 R205, R30, R44, 0x1, P5 ;  /* 0x0000002c1ecd7211 */ /* 0x000fe200028f0eff */
[----:B------:R-:W-:Y:S01]  /*0ce0*/  IMAD R29, R46, 0x4, R28 ;  /* 0x000000042e1d7824 */ /* 0x000fe200078e021c */
[-C--:B------:R-:W-:Y:S01]  /*0cf0*/  LEA R202, P4, R25, R158.reuse, 0x1 ;  /* 0x0000009e19ca7211 */ /* 0x080fe200078808ff */
[----:B------:R-:W-:Y:S01]  /*0d00*/  IMAD R33, R62, 0x2, R32 ;  /* 0x000000023e217824 */ /* 0x000fe200078e0220 */
[----:B------:R-:W-:Y:S01]  /*0d10*/  LEA R198, P6, R13, R158, 0x1 ;  /* 0x0000009e0dc67211 */ /* 0x000fe200078c08ff */
[----:B------:R-:W-:Y:S01]  /*0d20*/  IMAD R10, R46, 0x4, R29 ;  /* 0x000000042e0a7824 */ /* 0x000fe200078e021d */
[----:B------:R-:W-:-:S02]  /*0d30*/  LEA.HI.X.SX32 R203, R25, R44, 0x1, P4 ;  /* 0x0000002c19cb7211 */ /* 0x000fc400020f0eff */
[----:B------:R-:W-:Y:S02]  /*0d40*/  LOP3.LUT P1, RZ, R34, 0x7, RZ, 0xc0, !PT ;  /* 0x0000000722ff7812 */ /* 0x000fe4000782c0ff */
[----:B------:R-:W-:Y:S02]  /*0d50*/  LEA R17, R46, R10, 0x2 ;  /* 0x0000000a2e117211 */ /* 0x000fe400078e10ff */
[----:B------:R-:W-:Y:S01]  /*0d60*/  LOP3.LUT P2, RZ, R34, 0x3, RZ, 0xc0, !PT ;  /* 0x0000000322ff7812 */ /* 0x000fe2000784c0ff */
[----:B------:R-:W-:Y:S01]  /*0d70*/  IMAD R34, R62, 0x2, R33 ;  /* 0x000000023e227824 */ /* 0x000fe200078e0221 */
[----:B------:R-:W-:Y:S01]  /*0d80*/  LEA R200, P5, R26, R158, 0x1 ;  /* 0x0000009e1ac87211 */ /* 0x000fe200078a08ff */
[C---:B------:R-:W-:Y:S01]  /*0d90*/  IMAD R30, R46.reuse, 0x4, R17 ;  /* 0x000000042e1e7824 */ /* 0x040fe200078e0211 */
[----:B------:R-:W-:Y:S02]  /*0da0*/  LEA.HI.X.SX32 R199, R13, R44, 0x1, P6 ;  /* 0x0000002c0dc77211 */ /* 0x000fe400030f0eff */
[----:B------:R-:W-:Y:S01]  /*0db0*/  LEA R196, P4, R15, R158, 0x1 ;  /* 0x0000009e0fc47211 */ /* 0x000fe200078808ff */
[----:B------:R-:W-:Y:S01]  /*0dc0*/  IMAD R25, R46, 0x4, R30 ;  /* 0x000000042e197824 */ /* 0x000fe200078e021e */
[----:B------:R-:W-:-:S02]  /*0dd0*/  LEA.HI.X.SX32 R201, R26, R44, 0x1, P5 ;  /* 0x0000002c1ac97211 */ /* 0x000fc400028f0eff */
[----:B------:R-:W-:Y:S02]  /*0de0*/  LEA R35, R62, R34, 0x1 ;  /* 0x000000223e237211 */ /* 0x000fe400078e08ff */
[----:B------:R-:W-:Y:S02]  /*0df0*/  LEA R13, R46, R25, 0x2 ;  /* 0x000000192e0d7211 */ /* 0x000fe400078e10ff */
[----:B------:R-:W-:Y:S01]  /*0e00*/  LEA R194, P5, R27, R158, 0x1 ;  /* 0x0000009e1bc27211 */ /* 0x000fe200078a08ff */
[----:B------:R-:W-:Y:S01]  /*0e10*/  IMAD R36, R62, 0x2, R35 ;  /* 0x000000023e247824 */ /* 0x000fe200078e0223 */
[-C--:B------:R-:W-:Y:S01]  /*0e20*/  LEA.HI.X.SX32 R197, R15, R44.reuse, 0x1, P4 ;  /* 0x0000002c0fc57211 */ /* 0x080fe200020f0eff */
[----:B------:R-:W-:Y:S01]  /*0e30*/  IMAD R15, R46, 0x4, R13 ;  /* 0x000000042e0f7824 */ /* 0x000fe200078e020d */
[----:B------:R-:W-:Y:S01]  /*0e40*/  LEA.HI.X.SX32 R195, R27, R44, 0x1, P5 ;  /* 0x0000002c1bc37211 */ /* 0x000fe200028f0eff */
[----:B------:R-:W-:Y:S01]  /*0e50*/  IMAD R37, R62, 0x2, R36 ;  /* 0x000000023e257824 */ /* 0x000fe200078e0224 */
[-C--:B------:R-:W-:Y:S01]  /*0e60*/  LEA R192, P6, R28, R158.reuse, 0x1 ;  /* 0x0000009e1cc07211 */ /* 0x080fe200078c08ff */
[----:B------:R-:W-:Y:S01]  /*0e70*/  IMAD R26, R46, 0x4, R15 ;  /* 0x000000042e1a7824 */ /* 0x000fe200078e020f */
[----:B------:R-:W-:-:S02]  /*0e80*/  LEA R188, P5, R10, R158, 0x1 ;  /* 0x0000009e0abc7211 */ /* 0x000fc400078a08ff */
[-C--:B------:R-:W-:Y:S02]  /*0e90*/  LEA.HI.X.SX32 R193, R28, R44.reuse, 0x1, P6 ;  /* 0x0000002c1cc17211 */ /* 0x080fe400030f0eff */
[----:B------:R-:W-:Y:S02]  /*0ea0*/  LEA.HI.X.SX32 R189, R10, R44, 0x1, P5 ;  /* 0x0000002c0abd7211 */ /* 0x000fe400028f0eff */
[----:B------:R-:W-:Y:S02]  /*0eb0*/  LEA R186, P6, R17, R158, 0x1 ;  /* 0x0000009e11ba7211 */ /* 0x000fe400078c08ff */
[----:B------:R-:W-:Y:S02]  /*0ec0*/  LEA R10, R46, R26, 0x2 ;  /* 0x0000001a2e0a7211 */ /* 0x000fe400078e10ff */
[----:B------:R-:W-:Y:S02]  /*0ed0*/  LEA R38, R62, R37, 0x1 ;  /* 0x000000253e267211 */ /* 0x000fe400078e08ff */
[----:B------:R-:W-:-:S02]  /*0ee0*/  LEA R190, P4, R29, R158, 0x1 ;  /* 0x0000009e1dbe7211 */ /* 0x000fc400078808ff */
[----:B------:R-:W-:Y:S01]  /*0ef0*/  LEA.HI.X.SX32 R187, R17, R44, 0x1, P6 ;  /* 0x0000002c11bb7211 */ /* 0x000fe200030f0eff */
[----:B------:R-:W-:Y:S01]  /*0f00*/  IMAD R17, R46, 0x4, R10 ;  /* 0x000000042e117824 */ /* 0x000fe200078e020a */
[----:B------:R-:W-:Y:S01]  /*0f10*/  LEA R182, P5, R25, R158, 0x1 ;  /* 0x0000009e19b67211 */ /* 0x000fe200078a08ff */
[----:B------:R-:W-:Y:S01]  /*0f20*/  IMAD R39, R62, 0x2, R38 ;  /* 0x000000023e277824 */ /* 0x000fe200078e0226 */
[-C--:B------:R-:W-:Y:S02]  /*0f30*/  LEA.HI.X.SX32 R191, R29, R44.reuse, 0x1, P4 ;  /* 0x0000002c1dbf7211 */ /* 0x080fe400020f0eff */
        /* <DEDUP_REMOVED lines=11> */
[----:B------:R-:W-:Y:S01]  /*0ff0*/  LEA R174, P6, R10, R158, 0x1 ;  /* 0x0000009e0aae7211 */ /* 0x000fe200078c08ff */
[----:B------:R-:W-:Y:S01]  /*1000*/  IMAD R42, R62, 0x2, R41 ;  /* 0x000000023e2a7824 */ /* 0x000fe200078e0229 */
[-C--:B------:R-:W-:Y:S01]  /*1010*/  LEA.HI.X.SX32 R179, R15, R44.reuse, 0x1, P4 ;  /* 0x0000002c0fb37211 */ /* 0x080fe200020f0eff */
[----:B------:R-:W-:Y:S01]  /*1020*/  IMAD R15, R46, 0x4, R13 ;  /* 0x000000042e0f7824 */ /* 0x000fe200078e020d */
[-C--:B------:R-:W-:Y:S02]  /*1030*/  LEA.HI.X.SX32 R177, R26, R44.reuse, 0x1, P5 ;  /* 0x0000002c1ab17211 */ /* 0x080fe400028f0eff */
[----:B------:R-:W-:Y:S02]  /*1040*/  LEA.HI.X.SX32 R175, R10, R44, 0x1, P6 ;  /* 0x0000002c0aaf7211 */ /* 0x000fe400030f0eff */
[-C--:B------:R-:W-:Y:S02]  /*1050*/  LEA R168, P5, R25, R158.reuse, 0x1 ;  /* 0x0000009e19a87211 */ /* 0x080fe400078a08ff */
[----:B------:R-:W-:-:S02]  /*1060*/  LEA R164, P6, R13, R158, 0x1 ;  /* 0x0000009e0da47211 */ /* 0x000fc400078c08ff */
[----:B------:R-:W-:Y:S02]  /*1070*/  LEA R10, R46, R15, 0x2 ;  /* 0x0000000f2e0a7211 */ /* 0x000fe400078e10ff */
[----:B------:R-:W-:Y:S02]  /*1080*/  LEA R172, P4, R17, R158, 0x1 ;  /* 0x0000009e11ac7211 */ /* 0x000fe400078808ff */
[-C--:B------:R-:W-:Y:S02]  /*1090*/  LEA.HI.X.SX32 R169, R25, R44.reuse, 0x1, P5 ;  /* 0x0000002c19a97211 */ /* 0x080fe400028f0eff */
[----:B------:R-:W-:Y:S02]  /*10a0*/  LEA.HI.X.SX32 R165, R13, R44, 0x1, P6 ;  /* 0x0000002c0da57211 */ /* 0x000fe400030f0eff */
[----:B------:R-:W-:Y:S02]  /*10b0*/  LEA R160, P5, R10, R158, 0x1 ;  /* 0x0000009e0aa07211 */ /* 0x000fe400078a08ff */
[----:B------:R-:W-:-:S02]  /*10c0*/  LEA R13, R62, R42, 0x1 ;  /* 0x0000002a3e0d7211 */ /* 0x000fc400078e08ff */
[-C--:B------:R-:W-:Y:S01]  /*10d0*/  LEA.HI.X.SX32 R173, R17, R44.reuse, 0x1, P4 ;  /* 0x0000002c11ad7211 */ /* 0x080fe200020f0eff */
[----:B------:R-:W-:Y:S01]  /*10e0*/  IMAD R17, R46, 0x4, R10 ;  /* 0x000000042e117824 */ /* 0x000fe200078e020a */
[----:B------:R-:W-:Y:S01]  /*10f0*/  LEA.HI.X.SX32 R161, R10, R44, 0x1, P5 ;  /* 0x0000002c0aa17211 */ /* 0x000fe200028f0eff */
[C---:B------:R-:W-:Y:S01]  /*1100*/  IMAD R10, R62.reuse, 0x2, R13 ;  /* 0x000000023e0a7824 */ /* 0x040fe200078e020d */
[-C--:B------:R-:W-:Y:S02]  /*1110*/  LEA R162, P4, R15, R158.reuse, 0x1 ;  /* 0x0000009e0fa27211 */ /* 0x080fe400078808ff */
[----:B------:R-:W-:Y:S02]  /*1120*/  LEA R158, P6, R17, R158, 0x1 ;  /* 0x0000009e119e7211 */ /* 0x000fe400078c08ff */
[----:B------:R-:W-:Y:S02]  /*1130*/  LEA.HI.X.SX32 R163, R15, R44, 0x1, P4 ;  /* 0x0000002c0fa37211 */ /* 0x000fe400020f0eff */
[----:B------:R-:W-:-:S02]  /*1140*/  LEA R15, R62, R10, 0x1 ;  /* 0x0000000a3e0f7211 */ /* 0x000fc400078e08ff */
[----:B------:R-:W-:Y:S02]  /*1150*/  LEA.HI.X.SX32 R159, R17, R44, 0x1, P6 ;  /* 0x0000002c119f7211 */ /* 0x000fe400030f0eff */
[CC--:B------:R-:W-:Y:S01]  /*1160*/  LEA R156, P3, R31.reuse, R126.reuse, 0x1 ;  /* 0x0000007e1f9c7211 */ /* 0x0c0fe200078608ff */
[----:B------:R-:W-:Y:S01]  /*1170*/  IMAD R17, R62, 0x2, R15 ;  /* 0x000000023e117824 */ /* 0x000fe200078e020f */
[----:B------:R-:W-:Y:S02]  /*1180*/  LEA R150, P5, R34, R126, 0x1 ;  /* 0x0000007e22967211 */ /* 0x000fe400078a08ff */
[-C--:B------:R-:W-:Y:S01]  /*1190*/  LEA.HI.X.SX32 R157, R31, R60.reuse, 0x1, P3 ;  /* 0x0000003c1f9d7211 */ /* 0x080fe200018f0eff */
[----:B------:R-:W-:Y:S01]  /*11a0*/  IMAD.MOV.U32 R31, RZ, RZ, RZ ;  /* 0x000000ffff1f7224 */ /* 0x000fe200078e00ff */
[----:B------:R-:W-:Y:S02]  /*11b0*/  LEA R25, R62, R17, 0x1 ;  /* 0x000000113e197211 */ /* 0x000fe400078e08ff */
[----:B------:R-:W-:-:S02]  /*11c0*/  LEA.HI.X.SX32 R151, R34, R60, 0x1, P5 ;  /* 0x0000003c22977211 */ /* 0x000fc400028f0eff */
[-C--:B------:R-:W-:Y:S01]  /*11d0*/  LEA R152, P3, R33, R126.reuse, 0x1 ;  /* 0x0000007e21987211 */ /* 0x080fe200078608ff */
[C---:B------:R-:W-:Y:S01]  /*11e0*/  IMAD R26, R62.reuse, 0x2, R25 ;  /* 0x000000023e1a7824 */ /* 0x040fe200078e0219 */
[----:B------:R-:W-:Y:S02]  /*11f0*/  LEA R144, P5, R37, R126, 0x1 ;  /* 0x0000007e25907211 */ /* 0x000fe400078a08ff */
[----:B------:R-:W-:Y:S02]  /*1200*/  LEA.HI.X.SX32 R153, R33, R60, 0x1, P3 ;  /* 0x0000003c21997211 */ /* 0x000fe400018f0eff */
[----:B------:R-:W-:Y:S02]  /*1210*/  LEA R27, R62, R26, 0x1 ;  /* 0x0000001a3e1b7211 */ /* 0x000fe400078e08ff */
[----:B------:R-:W-:Y:S01]  /*1220*/  LEA.HI.X.SX32 R145, R37, R60, 0x1, P5 ;  /* 0x0000003c25917211 */ /* 0x000fe200028f0eff */
[----:B------:R-:W-:Y:S01]  /*1230*/  IMAD.MOV.U32 R37, RZ, RZ, 0x3f800000 ;  /* 0x3f800000ff257424 */ /* 0x000fe200078e00ff */
[-C--:B------:R-:W-:Y:S01]  /*1240*/  LEA R154, P4, R32, R126.reuse, 0x1 ;  /* 0x0000007e209a7211 */ /* 0x080fe200078808ff */
[----:B------:R-:W-:Y:S01]  /*1250*/  IMAD R28, R62, 0x2, R27 ;  /* 0x000000023e1c7824 */ /* 0x000fe200078e021b */
[----:B------:R-:W-:-:S02]  /*1260*/  LEA R148, P3, R35, R126, 0x1 ;  /* 0x0000007e23947211 */ /* 0x000fc400078608ff */
[----:B------:R-:W-:Y:S02]  /*1270*/  LEA R138, P5, R40, R126, 0x1 ;  /* 0x0000007e288a7211 */ /* 0x000fe400078a08ff */
[-C--:B------:R-:W-:Y:S02]  /*1280*/  LEA.HI.X.SX32 R155, R32, R60.reuse, 0x1, P4 ;  /* 0x0000003c209b7211 */ /* 0x080fe400020f0eff */
[-C--:B------:R-:W-:Y:S02]  /*1290*/  LEA.HI.X.SX32 R149, R35, R60.reuse, 0x1, P3 ;  /* 0x0000003c23957211 */ /* 0x080fe400018f0eff */
[----:B------:R-:W-:Y:S02]  /*12a0*/  LEA.HI.X.SX32 R139, R40, R60, 0x1, P5 ;  /* 0x0000003c288b7211 */ /* 0x000fe400028f0eff */
[-C--:B------:R-:W-:Y:S02]  /*12b0*/  LEA R146, P4, R36, R126.reuse, 0x1 ;  /* 0x0000007e24927211 */ /* 0x080fe400078808ff */
[----:B------:R-:W-:-:S02]  /*12c0*/  LEA R142, P3, R38, R126, 0x1 ;  /* 0x0000007e268e7211 */ /* 0x000fc400078608ff */
[C---:B------:R-:W-:Y:S02]  /*12d0*/  LEA R132, P5, R13.reuse, R126, 0x1 ;  /* 0x0000007e0d847211 */ /* 0x040fe400078a08ff */
[----:B------:R-:W-:Y:S02]  /*12e0*/  LEA R29, R62, R28, 0x1 ;  /* 0x0000001c3e1d7211 */ /* 0x000fe400078e08ff */
[-C--:B------:R-:W-:Y:S02]  /*12f0*/  LEA.HI.X.SX32 R147, R36, R60.reuse, 0x1, P4 ;  /* 0x0000003c24937211 */ /* 0x080fe400020f0eff */
[-C--:B------:R-:W-:Y:S02]  /*1300*/  LEA.HI.X.SX32 R143, R38, R60.reuse, 0x1, P3 ;  /* 0x0000003c268f7211 */ /* 0x080fe400018f0eff */
[----:B------:R-:W-:Y:S01]  /*1310*/  LEA.HI.X.SX32 R133, R13, R60, 0x1, P5 ;  /* 0x0000003c0d857211 */ /* 0x000fe200028f0eff */
[----:B------:R-:W-:Y:S01]  /*1320*/  IMAD R13, R62, 0x2, R29 ;  /* 0x000000023e0d7824 */ /* 0x000fe200078e021d */
[----:B------:R-:W-:-:S02]  /*1330*/  LEA R140, P4, R39, R126, 0x1 ;  /* 0x0000007e278c7211 */ /* 0x000fc400078808ff */
[----:B------:R-:W-:Y:S02]  /*1340*/  LEA R136, P3, R41, R126, 0x1 ;  /* 0x0000007e29887211 */ /* 0x000fe400078608ff */
[-C--:B------:R-:W-:Y:S02]  /*1350*/  LEA.HI.X.SX32 R141, R39, R60.reuse, 0x1, P4 ;  /* 0x0000003c278d7211 */ /* 0x080fe400020f0eff */
[----:B------:R-:W-:Y:S02]  /*1360*/  LEA.HI.X.SX32 R137, R41, R60, 0x1, P3 ;  /* 0x0000003c29897211 */ /* 0x000fe400018f0eff */
[-C--:B------:R-:W-:Y:S02]  /*1370*/  LEA R134, P4, R42, R126.reuse, 0x1 ;  /* 0x0000007e2a867211 */ /* 0x080fe400078808ff */
[----:B------:R-:W-:Y:S02]  /*1380*/  LEA R130, P3, R10, R126, 0x1 ;  /* 0x0000007e0a827211 */ /* 0x000fe400078608ff */
[----:B------:R-:W-:-:S02]  /*1390*/  LEA R30, R62, R13, 0x1 ;  /* 0x0000000d3e1e7211 */ /* 0x000fc400078e08ff */
[-C--:B------:R-:W-:Y:S02]  /*13a0*/  LEA.HI.X.SX32 R135, R42, R60.reuse, 0x1, P4 ;  /* 0x0000003c2a877211 */ /* 0x080fe400020f0eff */
[----:B------:R-:W-:Y:S01]  /*13b0*/  LEA.HI.X.SX32 R131, R10, R60, 0x1, P3 ;  /* 0x0000003c0a837211 */ /* 0x000fe200018f0eff */
[C---:B------:R-:W-:Y:S01]  /*13c0*/  IMAD R10, R62.reuse, 0x2, R30 ;  /* 0x000000023e0a7824 */ /* 0x040fe200078e021e */
[-C--:B------:R-:W-:Y:S02]  /*13d0*/  LEA R128, P4, R15, R126.reuse, 0x1 ;  /* 0x0000007e0f807211 */ /* 0x080fe400078808ff */
[----:B------:R-:W-:Y:S02]  /*13e0*/  LEA R38, P5, R17, R126, 0x1 ;  /* 0x0000007e11267211 */ /* 0x000fe400078a08ff */
[----:B------:R-:W-:Y:S02]  /*13f0*/  LEA.HI.X.SX32 R129, R15, R60, 0x1, P4 ;  /* 0x0000003c0f817211 */ /* 0x000fe400020f0eff */
[----:B------:R-:W-:-:S02]  /*1400*/  LEA R15, R62, R10, 0x1 ;  /* 0x0000000a3e0f7211 */ /* 0x000fc400078e08ff */
[----:B------:R-:W-:Y:S02]  /*1410*/  LEA.HI.X.SX32 R39, R17, R60, 0x1, P5 ;  /* 0x0000003c11277211 */ /* 0x000fe400028f0eff */
[-C--:B------:R-:W-:Y:S01]  /*1420*/  LEA R40, P3, R25, R126.reuse, 0x1 ;  /* 0x0000007e19287211 */ /* 0x080fe200078608ff */
[----:B------:R-:W-:Y:S01]  /*1430*/  IMAD R17, R62, 0x2, R15 ;  /* 0x000000023e117824 */ /* 0x000fe200078e020f */
[----:B------:R-:W-:Y:S02]  /*1440*/  LEA R44, P5, R27, R126, 0x1 ;  /* 0x0000007e1b2c7211 */ /* 0x000fe400078a08ff */
[-C--:B------:R-:W-:Y:S02]  /*1450*/  LEA.HI.X.SX32 R41, R25, R60.reuse, 0x1, P3 ;  /* 0x0000003c19297211 */ /* 0x080fe400018f0eff */
[----:B------:R-:W-:Y:S02]  /*1460*/  LEA.HI.X.SX32 R45, R27, R60, 0x1, P5 ;  /* 0x0000003c1b2d7211 */ /* 0x000fe400028f0eff */
[----:B------:R-:W-:-:S02]  /*1470*/  LEA R42, P4, R26, R126, 0x1 ;  /* 0x0000007e1a2a7211 */ /* 0x000fc400078808ff */
[C---:B------:R-:W-:Y:S02]  /*1480*/  LEA R50, P5, R13.reuse, R126, 0x1 ;  /* 0x0000007e0d327211 */ /* 0x040fe400078a08ff */
[----:B------:R-:W-:Y:S02]  /*1490*/  LEA R25, R62, R17, 0x1 ;  /* 0x000000113e197211 */ /* 0x000fe400078e08ff */
[-C--:B------:R-:W-:Y:S02]  /*14a0*/  LEA.HI.X.SX32 R43, R26, R60.reuse, 0x1, P4 ;  /* 0x0000003c1a2b7211 */ /* 0x080fe400020f0eff */
[----:B------:R-:W-:Y:S01]  /*14b0*/  LEA.HI.X.SX32 R51, R13, R60, 0x1, P5 ;  /* 0x0000003c0d337211 */ /* 0x000fe200028f0eff */
[----:B------:R-:W-:Y:S01]  /*14c0*/  IMAD R13, R62, 0x2, R25 ;  /* 0x000000023e0d7824 */ /* 0x000fe200078e0219 */
[-C--:B------:R-:W-:Y:S02]  /*14d0*/  LEA R48, P4, R29, R126.reuse, 0x1 ;  /* 0x0000007e1d307211 */ /* 0x080fe400078808ff */
[----:B------:R-:W-:-:S02]  /*14e0*/  LEA R46, P3, R28, R126, 0x1 ;  /* 0x0000007e1c2e7211 */ /* 0x000fc400078608ff */
[----:B------:R-:W-:Y:S02]  /*14f0*/  LEA.HI.X.SX32 R49, R29, R60, 0x1, P4 ;  /* 0x0000003c1d317211 */ /* 0x000fe400020f0eff */
[----:B------:R-:W-:Y:S02]  /*1500*/  LEA R54, P4, R10, R126, 0x1 ;  /* 0x0000007e0a367211 */ /* 0x000fe400078808ff */
[----:B------:R-:W-:Y:S02]  /*1510*/  LEA R26, R62, R13, 0x1 ;  /* 0x0000000d3e1a7211 */ /* 0x000fe400078e08ff */
[----:B------:R-:W-:Y:S02]  /*1520*/  LEA.HI.X.SX32 R55, R10, R60, 0x1, P4 ;  /* 0x0000003c0a377211 */ /* 0x000fe400020f0eff */
[----:B------:R-:W-:Y:S01]  /*1530*/  LEA R56, P5, R15, R126, 0x1 ;  /* 0x0000007e0f387211 */ /* 0x000fe200078a08ff */
[----:B------:R-:W-:Y:S01]  /*1540*/  IMAD R10, R62, 0x2, R26 ;  /* 0x000000023e0a7824 */ /* 0x000fe200078e021a */
[----:B------:R-:W-:-:S02]  /*1550*/  LEA.HI.X.SX32 R47, R28, R60, 0x1, P3 ;  /* 0x0000003c1c2f7211 */ /* 0x000fc400018f0eff */
[----:B------:R-:W-:Y:S02]  /*1560*/  LEA R52, P3, R30, R126, 0x1 ;  /* 0x0000007e1e347211 */ /* 0x000fe400078608ff */
[----:B------:R-:W-:Y:S02]  /*1570*/  LEA.HI.X.SX32 R57, R15, R60, 0x1, P5 ;  /* 0x0000003c0f397211 */ /* 0x000fe400028f0eff */
[----:B------:R-:W-:Y:S02]  /*1580*/  LEA R118, P5, R13, R126, 0x1 ;  /* 0x0000007e0d767211 */ /* 0x000fe400078a08ff */
[----:B------:R-:W-:Y:S02]  /*1590*/  LEA R15, R62, R10, 0x1 ;  /* 0x0000000a3e0f7211 */ /* 0x000fe400078e08ff */
[----:B------:R-:W-:Y:S02]  /*15a0*/  LEA.HI.X.SX32 R53, R30, R60, 0x1, P3 ;  /* 0x0000003c1e357211 */ /* 0x000fe400018f0eff */
[----:B------:R-:W-:-:S02]  /*15b0*/  LEA R58, P3, R17, R126, 0x1 ;  /* 0x0000007e113a7211 */ /* 0x000fc400078608ff */
[----:B------:R-:W-:Y:S02]  /*15c0*/  LEA R116, P4, R25, R126, 0x1 ;  /* 0x0000007e19747211 */ /* 0x000fe400078808ff */
[-C--:B------:R-:W-:Y:S01]  /*15d0*/  LEA.HI.X.SX32 R119, R13, R60.reuse, 0x1, P5 ;  /* 0x0000003c0d777211 */ /* 0x080fe200028f0eff */
[----:B------:R-:W-:Y:S01]  /*15e0*/  IMAD R13, R62, 0x2, R15 ;  /* 0x000000023e0d7824 */ /* 0x000fe200078e020f */
[-C--:B------:R-:W-:Y:S02]  /*15f0*/  LEA.HI.X.SX32 R59, R17, R60.reuse, 0x1, P3 ;  /* 0x0000003c113b7211 */ /* 0x080fe400018f0eff */
[----:B------:R-:W-:Y:S02]  /*1600*/  LEA.HI.X.SX32 R117, R25, R60, 0x1, P4 ;  /* 0x0000003c19757211 */ /* 0x000fe400020f0eff */
[-C--:B------:R-:W-:Y:S02]  /*1610*/  LEA R120, P3, R26, R126.reuse, 0x1 ;  /* 0x0000007e1a787211 */ /* 0x080fe400078608ff */
[----:B------:R-:W-:-:S02]  /*1620*/  LEA R122, P4, R10, R126, 0x1 ;  /* 0x0000007e0a7a7211 */ /* 0x000fc400078808ff */
[-C--:B------:R-:W-:Y:S02]  /*1630*/  LEA R124, P5, R15, R126.reuse, 0x1 ;  /* 0x0000007e0f7c7211 */ /* 0x080fe400078a08ff */
[----:B------:R-:W-:Y:S02]  /*1640*/  LEA R126, P6, R13, R126, 0x1 ;  /* 0x0000007e0d7e7211 */ /* 0x000fe400078c08ff */
[-C--:B------:R-:W-:Y:S02]  /*1650*/  LEA.HI.X.SX32 R121, R26, R60.reuse, 0x1, P3 ;  /* 0x0000003c1a797211 */ /* 0x080fe400018f0eff */
[-C--:B------:R-:W-:Y:S02]  /*1660*/  LEA.HI.X.SX32 R123, R10, R60.reuse, 0x1, P4 ;  /* 0x0000003c0a7b7211 */ /* 0x080fe400020f0eff */
[-C--:B------:R-:W-:Y:S02]  /*1670*/  LEA.HI.X.SX32 R125, R15, R60.reuse, 0x1, P5 ;  /* 0x0000003c0f7d7211 */ /* 0x080fe400028f0eff */
[----:B------:R-:W-:Y:S01]  /*1680*/  LEA.HI.X.SX32 R127, R13, R60, 0x1, P6 ;  /* 0x0000003c0d7f7211 */ /* 0x000fe200030f0eff */
[----:B------:R-:W-:Y:S01]  /*1690*/  IMAD.MOV.U32 R13, RZ, RZ, RZ ;  /* 0x000000ffff0d7224 */ /* 0x000fe200078e00ff */
[----:B------:R-:W-:-:S02]  /*16a0*/  LOP3.LUT R25, R5, 0x40, RZ, 0x3c, !PT ;  /* 0x0000004005197812 */ /* 0x000fc400078e3cff */
[----:B------:R-:W-:Y:S02]  /*16b0*/  MOV R15, 0x3f800000 ;  /* 0x3f800000000f7802 */ /* 0x000fe40000000f00 */
[----:B------:R-:W-:Y:S02]  /*16c0*/  MOV R27, RZ ;  /* 0x000000ff001b7202 */ /* 0x000fe40000000f00 */
[----:B------:R-:W-:Y:S02]  /*16d0*/  MOV R170, 0xff800000 ;  /* 0xff80000000aa7802 */ /* 0x000fe40000000f00 */
[----:B------:R-:W-:Y:S02]  /*16e0*/  MOV R166, 0xff800000 ;  /* 0xff80000000a67802 */ /* 0x000fe40000000f00 */
[----:B------:R-:W-:Y:S02]  /*16f0*/  MOV R17, 0x3f800000 ;  /* 0x3f80000000117802 */ /* 0x000fe40000000f00 */
[----:B------:R-:W-:-:S02]  /*1700*/  MOV R36, 0x3f800000 ;  /* 0x3f80000000247802 */ /* 0x000fc40000000f00 */
[C---:B------:R-:W-:Y:S02]  /*1710*/  LOP3.LUT R32, R20.reuse, 0x20, RZ, 0x3c, !PT ;  /* 0x0000002014207812 */ /* 0x040fe400078e3cff */
[C---:B------:R-:W-:Y:S02]  /*1720*/  LOP3.LUT R33, R20.reuse, 0x40, RZ, 0x3c, !PT ;  /* 0x0000004014217812 */ /* 0x040fe400078e3cff */
[----:B------:R-:W-:Y:S02]  /*1730*/  LOP3.LUT R34, R20, 0x60, RZ, 0x3c, !PT ;  /* 0x0000006014227812 */ /* 0x000fe400078e3cff */
[----:B------:R-:W-:Y:S02]  /*1740*/  LOP3.LUT R35, R21, 0x40, RZ, 0x3c, !PT ;  /* 0x0000004015237812 */ /* 0x000fe400078e3cff */
[C---:B------:R-:W-:Y:S02]  /*1750*/  LOP3.LUT R10, R23.reuse, 0x20, RZ, 0x3c, !PT ;  /* 0x00000020170a7812 */ /* 0x040fe400078e3cff */
[----:B------:R-:W-:-:S02]  /*1760*/  LOP3.LUT R26, R23, 0x40, RZ, 0x3c, !PT ;  /* 0x00000040171a7812 */ /* 0x000fc400078e3cff */
[----:B------:R-:W-:Y:S02]  /*1770*/  LOP3.LUT R28, R23, 0x60, RZ, 0x3c, !PT ;  /* 0x00000060171c7812 */ /* 0x000fe400078e3cff */
[----:B------:R-:W-:Y:S02]  /*1780*/  LOP3.LUT R29, R24, 0x20, RZ, 0x3c, !PT ;  /* 0x00000020181d7812 */ /* 0x000fe400078e3cff */
[----:B------:R-:W-:Y:S02]  /*1790*/  LOP3.LUT R30, R22, 0x40, RZ, 0x3c, !PT ;  /* 0x00000040161e7812 */ /* 0x000fe400078e3cff */
.L_x_1:
[----:B------:R-:W-:-:S04]  /*17a0*/  IMAD.WIDE R74, R27, 0x2, R204 ;  /* 0x000000021b4a7825 */ /* 0x000fc800078e02cc */
[C---:B------:R-:W-:Y:S01]  /*17b0*/  IMAD.WIDE R80, R27.reuse, 0x2, R202 ;  /* 0x000000021b507825 */ /* 0x040fe200078e02ca */
[----:B------:R0:W2:Y:S03]  /*17c0*/  LDG.E.U16 R108, [R74.64] ;  /* 0x000000044a6c7981 */ /* 0x0000a6000c1e1500 */
[C---:B------:R-:W-:Y:S01]  /*17d0*/  IMAD.WIDE R60, R27.reuse, 0x2, R200 ;  /* 0x000000021b3c7825 */ /* 0x040fe200078e02c8 */
[----:B------:R1:W3:Y:S03]  /*17e0*/  LDG.E.U16 R110, [R80.64] ;  /* 0x00000004506e7981 */ /* 0x0002e6000c1e1500 */
[C---:B------:R-:W-:Y:S01]  /*17f0*/  IMAD.WIDE R62, R27.reuse, 0x2, R198 ;  /* 0x000000021b3e7825 */ /* 0x040fe200078e02c6 */
[----:B------:R4:W5:Y:S03]  /*1800*/  LDG.E.U16 R112, [R60.64] ;  /* 0x000000043c707981 */ /* 0x000966000c1e1500 */
[C---:B------:R-:W-:Y:S01]  /*1810*/  IMAD.WIDE R64, R27.reuse, 0x2, R196 ;  /* 0x000000021b407825 */ /* 0x040fe200078e02c4 */
[----:B------:R0:W3:Y:S03]  /*1820*/  LDG.E.U16 R114, [R62.64] ;  /* 0x000000043e727981 */ /* 0x0000e6000c1e1500 */
[C---:B------:R-:W-:Y:S01]  /*1830*/  IMAD.WIDE R66, R27.reuse, 0x2, R194 ;  /* 0x000000021b427825 */ /* 0x040fe200078e02c2 */
[----:B------:R1:W3:Y:S03]  /*1840*/  LDG.E.U16 R226, [R64.64] ;  /* 0x0000000440e27981 */ /* 0x0002e6000c1e1500 */
[C---:B------:R-:W-:Y:S01]  /*1850*/  IMAD.WIDE R72, R27.reuse, 0x2, R192 ;  /* 0x000000021b487825 */ /* 0x040fe200078e02c0 */
[----:B------:R4:W3:Y:S03]  /*1860*/  LDG.E.U16 R228, [R66.64] ;  /* 0x0000000442e47981 */ /* 0x0008e6000c1e1500 */
[C---:B0-----:R-:W-:Y:S01]  /*1870*/  IMAD.WIDE R74, R27.reuse, 0x2, R190 ;  /* 0x000000021b4a7825 */ /* 0x041fe200078e02be */
[----:B------:R0:W3:Y:S03]  /*1880*/  LDG.E.U16 R230, [R72.64] ;  /* 0x0000000448e67981 */ /* 0x0000e6000c1e1500 */
[C---:B-1----:R-:W-:Y:S01]  /*1890*/  IMAD.WIDE R80, R27.reuse, 0x2, R188 ;  /* 0x000000021b507825 */ /* 0x042fe200078e02bc */
[----:B------:R1:W3:Y:S03]  /*18a0*/  LDG.E.U16 R232, [R74.64] ;  /* 0x000000044ae87981 */ /* 0x0002e6000c1e1500 */
[C---:B------:R-:W-:Y:S01]  /*18b0*/  IMAD.WIDE R82, R27.reuse, 0x2, R186 ;  /* 0x000000021b527825 */ /* 0x040fe200078e02ba */
[----:B------:R0:W3:Y:S03]  /*18c0*/  LDG.E.U16 R234, [R80.64] ;  /* 0x0000000450ea7981 */ /* 0x0000e6000c1e1500 */
[C---:B------:R-:W-:Y:S01]  /*18d0*/  IMAD.WIDE R84, R27.reuse, 0x2, R184 ;  /* 0x000000021b547825 */ /* 0x040fe200078e02b8 */
[----:B------:R0:W3:Y:S03]  /*18e0*/  LDG.E.U16 R236, [R82.64] ;  /* 0x0000000452ec7981 */ /* 0x0000e6000c1e1500 */
[C---:B------:R-:W-:Y:S01]  /*18f0*/  IMAD.WIDE R86, R27.reuse, 0x2, R180 ;  /* 0x000000021b567825 */ /* 0x040fe200078e02b4 */
[----:B------:R0:W3:Y:S03]  /*1900*/  LDG.E.U16 R238, [R84.64] ;  /* 0x0000000454ee7981 */ /* 0x0000e6000c1e1500 */
[C---:B------:R-:W-:Y:S01]  /*1910*/  IMAD.WIDE R88, R27.reuse, 0x2, R224 ;  /* 0x000000021b587825 */ /* 0x040fe200078e02e0 */
[----:B------:R0:W3:Y:S03]  /*1920*/  LDG.E.U16 R240, [R86.64] ;  /* 0x0000000456f07981 */ /* 0x0000e6000c1e1500 */
[----:B------:R-:W-:-:S02]  /*1930*/  IMAD.WIDE R92, R27, 0x2, R220 ;  /* 0x000000021b5c7825 */ /* 0x000fc400078e02dc */
[----:B------:R-:W3:Y:S02]  /*1940*/  LDG.E.U16 R88, [R88.64] ;  /* 0x0000000458587981 */ /* 0x000ee4000c1e1500 */
[C---:B------:R-:W-:Y:S02]  /*1950*/  IMAD.WIDE R96, R27.reuse, 0x2, R216 ;  /* 0x000000021b607825 */ /* 0x040fe400078e02d8 */
[----:B------:R-:W3:Y:S02]  /*1960*/  LDG.E.U16 R92, [R92.64] ;  /* 0x000000045c5c7981 */ /* 0x000ee4000c1e1500 */
[C---:B------:R-:W-:Y:S02]  /*1970*/  IMAD.WIDE R100, R27.reuse, 0x2, R212 ;  /* 0x000000021b647825 */ /* 0x040fe400078e02d4 */
[----:B------:R-:W3:Y:S02]  /*1980*/  LDG.E.U16 R96, [R96.64] ;  /* 0x0000000460607981 */ /* 0x000ee4000c1e1500 */
[----:B------:R-:W-:-:S02]  /*1990*/  IMAD.WIDE R104, R27, 0x2, R208 ;  /* 0x000000021b687825 */ /* 0x000fc400078e02d0 */
[----:B------:R-:W3:Y:S02]  /*19a0*/  LDG.E.U16 R100, [R100.64] ;  /* 0x0000000464647981 */ /* 0x000ee4000c1e1500 */
[C---:B----4-:R-:W-:Y:S02]  /*19b0*/  IMAD.WIDE R60, R27.reuse, 0x2, R176 ;  /* 0x000000021b3c7825 */ /* 0x050fe400078e02b0 */
[----:B------:R-:W4:Y:S02]  /*19c0*/  LDG.E.U16 R104, [R104.64] ;  /* 0x0000000468687981 */ /* 0x000f24000c1e1500 */
[C---:B------:R-:W-:Y:S02]  /*19d0*/  IMAD.WIDE R62, R27.reuse, 0x2, R172 ;  /* 0x000000021b3e7825 */ /* 0x040fe400078e02ac */
[----:B------:R-:W4:Y:S02]  /*19e0*/  LDG.E.U16 R60, [R60.64] ;  /* 0x000000043c3c7981 */ /* 0x000f24000c1e1500 */
[----:B------:R-:W-:-:S02]  /*19f0*/  IMAD.WIDE R64, R27, 0x2, R164 ;  /* 0x000000021b407825 */ /* 0x000fc400078e02a4 */
[----:B------:R-:W4:Y:S02]  /*1a00*/  LDG.E.U16 R62, [R62.64] ;  /* 0x000000043e3e7981 */ /* 0x000f24000c1e1500 */
[C---:B------:R-:W-:Y:S02]  /*1a10*/  IMAD.WIDE R66, R27.reuse, 0x2, R160 ;  /* 0x000000021b427825 */ /* 0x040fe400078e02a0 */
        /* <DEDUP_REMOVED lines=11> */
[C---:B0-----:R-:W-:Y:S02]  /*1ad0*/  IMAD.WIDE R72, R27.reuse, 0x2, R182 ;  /* 0x000000021b487825 */ /* 0x041fe400078e02b6 */
[----:B------:R-:W4:Y:S02]  /*1ae0*/  LDG.E.U16 R106, [R106.64] ;  /* 0x000000046a6a7981 */ /* 0x000f24000c1e1500 */
[C---:B-1----:R-:W-:Y:S02]  /*1af0*/  IMAD.WIDE R74, R27.reuse, 0x2, R178 ;  /* 0x000000021b4a7825 */ /* 0x042fe400078e02b2 */
        /* <DEDUP_REMOVED lines=8> */
[----:B------:R-:W4:Y:S04]  /*1b80*/  LDG.E.U16 R242, [R84.64] ;  /* 0x0000000454f27981 */ /* 0x000f28000c1e1500 */
[----:B------:R-:W4:Y:S04]  /*1b90*/  LDG.E.U16 R244, [R86.64] ;  /* 0x0000000456f47981 */ /* 0x000f28000c1e1500 */
[----:B------:R-:W-:Y:S06]  /*1ba0*/  BAR.SYNC.DEFER_BLOCKING 0x0 ;  /* 0x0000000000007b1d */ /* 0x000fec0000010000 */
[----:B--2---:R-:W-:Y:S04]  /*1bb0*/  STS.U16 [R5+0x1400], R108 ;  /* 0x0014006c05007388 */ /* 0x004fe80000000400 */
[----:B-----5:R-:W-:Y:S04]  /*1bc0*/  STS.U16 [R5+0x1800], R112 ;  /* 0x0018007005007388 */ /* 0x020fe80000000400 */
[----:B---3--:R-:W-:Y:S04]  /*1bd0*/  STS.U16 [R5+0x1c00], R226 ;  /* 0x001c00e205007388 */ /* 0x008fe80000000400 */
[----:B------:R-:W-:Y:S04]  /*1be0*/  STS.U16 [R5+0x2000], R230 ;  /* 0x002000e605007388 */ /* 0x000fe80000000400 */
[----:B------:R-:W-:Y:S04]  /*1bf0*/  STS.U16 [R5+0x2400], R234 ;  /* 0x002400ea05007388 */ /* 0x000fe80000000400 */
[----:B------:R-:W-:Y:S04]  /*1c00*/  STS.U16 [R5+0x2800], R238 ;  /* 0x002800ee05007388 */ /* 0x000fe80000000400 */
[----:B------:R-:W-:Y:S04]  /*1c10*/  STS.U16 [R5+0x2c00], R240 ;  /* 0x002c00f005007388 */ /* 0x000fe80000000400 */
[----:B------:R-:W-:Y:S04]  /*1c20*/  STS.U16 [R5], R88 ;  /* 0x0000005805007388 */ /* 0x000fe80000000400 */
[----:B------:R-:W-:Y:S04]  /*1c30*/  STS.U16 [R5+0x400], R92 ;  /* 0x0004005c05007388 */ /* 0x000fe80000000400 */
[----:B------:R-:W-:Y:S04]  /*1c40*/  STS.U16 [R5+0x800], R96 ;  /* 0x0008006005007388 */ /* 0x000fe80000000400 */
[----:B------:R-:W-:Y:S04]  /*1c50*/  STS.U16 [R5+0xc00], R100 ;  /* 0x000c006405007388 */ /* 0x000fe80000000400 */
[----:B----4-:R-:W-:Y:S04]  /*1c60*/  STS.U16 [R5+0x1000], R104 ;  /* 0x0010006805007388 */ /* 0x010fe80000000400 */
[----:B------:R-:W-:Y:S04]  /*1c70*/  STS.U16 [R5+0x3000], R60 ;  /* 0x0030003c05007388 */ /* 0x000fe80000000400 */
        /* <DEDUP_REMOVED lines=19> */
[----:B------:R-:W-:Y:S06]  /*1db0*/  BAR.SYNC.DEFER_BLOCKING 0x0 ;  /* 0x0000000000007b1d */ /* 0x000fec0000010000 */
[----:B------:R-:W-:Y:S04]  /*1dc0*/  LDSM.16.MT88.4 R108, [R24+0x6000] ;  /* 0x00600000186c783b */ /* 0x000fe80000004200 */
[----:B------:R-:W0:Y:S04]  /*1dd0*/  LDSM.16.M88.4 R64, [R21] ;  /* 0x000000001540783b */ /* 0x000e280000000200 */
[----:B------:R-:W1:Y:S04]  /*1de0*/  LDSM.16.MT88.4 R84, [R29+0x6000] ;  /* 0x006000001d54783b */ /* 0x000e680000004200 */
[----:B------:R-:W2:Y:S04]  /*1df0*/  LDSM.16.M88.4 R60, [R21+0x2000] ;  /* 0x00200000153c783b */ /* 0x000ea80000000200 */
[----:B------:R-:W3:Y:S04]  /*1e00*/  LDSM.16.MT88.4 R104, [R24+0x6400] ;  /* 0x006400001868783b */ /* 0x000ee80000004200 */
[----:B------:R-:W4:Y:S04]  /*1e10*/  LDSM.16.MT88.4 R100, [R29+0x6400] ;  /* 0x006400001d64783b */ /* 0x000f280000004200 */
[----:B------:R-:W-:Y:S04]  /*1e20*/  LDSM.16.MT88.4 R80, [R24+0x6800] ;  /* 0x006800001850783b */ /* 0x000fe80000004200 */
[----:B------:R-:W5:Y:S04]  /*1e30*/  LDSM.16.M88.4 R96, [R35] ;  /* 0x000000002360783b */ /* 0x000f680000000200 */
[----:B------:R-:W3:Y:S04]  /*1e40*/  LDSM.16.MT88.4 R88, [R29+0x6800] ;  /* 0x006800001d58783b */ /* 0x000ee80000004200 */
[----:B------:R-:W3:Y:S01]  /*1e50*/  LDSM.16.M88.4 R92, [R35+0x2000] ;  /* 0x00200000235c783b */ /* 0x000ee20000000200 */
[-C--:B0-----:R-:W-:Y:S08]  /*1e60*/  HMMA.16816.F32.BF16 R112, R108, R64.reuse, RZ ;  /* 0x000000406c70723c */ /* 0x081ff000000418ff */
[C---:B-1----:R-:W-:Y:S08]  /*1e70*/  HMMA.16816.F32.BF16 R72, R84.reuse, R64, RZ ;  /* 0x000000405448723c */ /* 0x042ff000000418ff */
[-C--:B--2---:R-:W-:Y:S08]  /*1e80*/  HMMA.16816.F32.BF16 R84, R84, R60.reuse, RZ ;  /* 0x0000003c5454723c */ /* 0x084ff000000418ff */
[----:B------:R-:W-:Y:S08]  /*1e90*/  HMMA.16816.F32.BF16 R108, R108, R60, RZ ;  /* 0x0000003c6c6c723c */ /* 0x000ff000000418ff */
[-C--:B---3--:R-:W-:Y:S08]  /*1ea0*/  HMMA.16816.F32.BF16 R112, R104, R66.reuse, R112 ;  /* 0x000000426870723c */ /* 0x088ff00000041870 */
[C---:B----4-:R-:W-:Y:S01]  /*1eb0*/  HMMA.16816.F32.BF16 R72, R100.reuse, R66, R72 ;  /* 0x000000426448723c */ /* 0x050fe20000041848 */
[----:B------:R-:W0:Y:S07]  /*1ec0*/  LDSM.16.MT88.4 R64, [R24+0x6c00] ;  /* 0x006c00001840783b */ /* 0x000e2e0000004200 */
[-C--:B------:R-:W-:Y:S08]  /*1ed0*/  HMMA.16816.F32.BF16 R84, R100, R62.reuse, R84 ;  /* 0x0000003e6454723c */ /* 0x080ff00000041854 */
[----:B------:R-:W-:Y:S01]  /*1ee0*/  HMMA.16816.F32.BF16 R108, R104, R62, R108 ;  /* 0x0000003e686c723c */ /* 0x000fe2000004186c */
[----:B------:R-:W1:Y:S07]  /*1ef0*/  LDSM.16.MT88.4 R60, [R29+0x6c00] ;  /* 0x006c00001d3c783b */ /* 0x000e6e0000004200 */
[-C--:B-----5:R-:W-:Y:S08]  /*1f00*/  HMMA.16816.F32.BF16 R112, R80, R96.reuse, R112 ;  /* 0x000000605070723c */ /* 0x0a0ff00000041870 */
[C---:B------:R-:W-:Y:S08]  /*1f10*/  HMMA.16816.F32.BF16 R72, R88.reuse, R96, R72 ;  /* 0x000000605848723c */ /* 0x040ff00000041848 */
[-C--:B------:R-:W-:Y:S08]  /*1f20*/  HMMA.16816.F32.BF16 R84, R88, R92.reuse, R84 ;  /* 0x0000005c5854723c */ /* 0x080ff00000041854 */
[----:B------:R-:W-:Y:S01]  /*1f30*/  HMMA.16816.F32.BF16 R108, R80, R92, R108 ;  /* 0x0000005c506c723c */ /* 0x000fe2000004186c */
[----:B------:R-:W-:Y:S07]  /*1f40*/  BAR.SYNC.DEFER_BLOCKING 0x0 ;  /* 0x0000000000007b1d */ /* 0x000fee0000010000 */
[-C--:B0-----:R-:W-:Y:S08]  /*1f50*/  HMMA.16816.F32.BF16 R112, R64, R98.reuse, R112 ;  /* 0x000000624070723c */ /* 0x081ff00000041870 */
[C---:B-1----:R-:W-:Y:S08]  /*1f60*/  HMMA.16816.F32.BF16 R72, R60.reuse, R98, R72 ;  /* 0x000000623c48723c */ /* 0x042ff00000041848 */
[-C--:B------:R-:W-:Y:S08]  /*1f70*/  HMMA.16816.F32.BF16 R84, R60, R94.reuse, R84 ;  /* 0x0000005e3c54723c */ /* 0x080ff00000041854 */
[----:B------:R-:W-:Y:S01]  /*1f80*/  HMMA.16816.F32.BF16 R108, R64, R94, R108 ;  /* 0x0000005e406c723c */ /* 0x000fe2000004186c */
[----:B------:R-:W-:-:S02]  /*1f90*/  FMUL R62, R114, c[0x0][0x188] ;  /* 0x00006200723e7a20 */ /* 0x000fc40000400000 */
[----:B------:R-:W-:Y:S02]  /*1fa0*/  FMUL R63, R115, c[0x0][0x188] ;  /* 0x00006200733f7a20 */ /* 0x000fe40000400000 */
[----:B------:R-:W-:-:S03]  /*1fb0*/  FMUL R60, R112, c[0x0][0x188] ;  /* 0x00006200703c7a20 */ /* 0x000fc60000400000 */
[----:B------:R-:W-:Y:S01]  /*1fc0*/  FMNMX R80, R62, R63, !PT ;  /* 0x0000003f3e507209 */ /* 0x000fe20007800000 */
[----:B------:R-:W-:Y:S02]  /*1fd0*/  FMUL R62, R72, c[0x0][0x188] ;  /* 0x00006200483e7a20 */ /* 0x000fe40000400000 */
[----:B------:R-:W-:Y:S02]  /*1fe0*/  FMUL R63, R73, c[0x0][0x188] ;  /* 0x00006200493f7a20 */ /* 0x000fe40000400000 */
[----:B------:R-:W-:Y:S02]  /*1ff0*/  FMUL R61, R113, c[0x0][0x188] ;  /* 0x00006200713d7a20 */ /* 0x000fe40000400000 */
[----:B------:R-:W-:Y:S02]  /*2000*/  FMUL R64, R74, c[0x0][0x188] ;  /* 0x000062004a407a20 */ /* 0x000fe40000400000 */
[----:B------:R-:W-:Y:S01]  /*2010*/  FMUL R65, R75, c[0x0][0x188] ;  /* 0x000062004b417a20 */ /* 0x000fe20000400000 */
[----:B------:R-:W-:Y:S01]  /*2020*/  FMNMX R63, R62, R63, !PT ;  /* 0x0000003f3e3f7209 */ /* 0x000fe20007800000 */
[----:B------:R-:W-:Y:S01]  /*2030*/  FMUL R66, R84, c[0x0][0x188] ;  /* 0x0000620054427a20 */ /* 0x000fe20000400000 */
[----:B------:R-:W-:-:S02]  /*2040*/  FMNMX R67, R60, R61, !PT ;  /* 0x0000003d3c437209 */ /* 0x000fc40007800000 */
[----:B------:R-:W-:Y:S02]  /*2050*/  FMNMX R82, R64, R65, !PT ;  /* 0x0000004140527209 */ /* 0x000fe40007800000 */
[----:B------:R-:W-:Y:S01]  /*2060*/  FMUL R60, R108, c[0x0][0x188] ;  /* 0x000062006c3c7a20 */ /* 0x000fe20000400000 */
[----:B------:R-:W-:Y:S01]  /*2070*/  FMNMX R65, R66, R63, !PT ;  /* 0x0000003f42417209 */ /* 0x000fe20007800000 */
[----:B------:R-:W-:Y:S02]  /*2080*/  FMUL R61, R110, c[0x0][0x188] ;  /* 0x000062006e3d7a20 */ /* 0x000fe40000400000 */
[----:B------:R-:W-:Y:S01]  /*2090*/  FMUL R63, R86, c[0x0][0x188] ;  /* 0x00006200563f7a20 */ /* 0x000fe20000400000 */
[----:B------:R-:W-:Y:S01]  /*20a0*/  FMNMX R67, R60, R67, !PT ;  /* 0x000000433c437209 */ /* 0x000fe20007800000 */
[----:B------:R-:W-:Y:S01]  /*20b0*/  FMUL R60, R109, c[0x0][0x188] ;  /* 0x000062006d3c7a20 */ /* 0x000fe20000400000 */
[----:B------:R-:W-:Y:S01]  /*20c0*/  FMNMX R80, R61, R80, !PT ;  /* 0x000000503d507209 */ /* 0x000fe20007800000 */
[----:B------:R-:W-:Y:S01]  /*20d0*/  FMUL R61, R111, c[0x0][0x188] ;  /* 0x000062006f3d7a20 */ /* 0x000fe20000400000 */
[----:B------:R-:W-:Y:S01]  /*20e0*/  FMNMX R63, R63, R82, !PT ;  /* 0x000000523f3f7209 */ /* 0x000fe20007800000 */
[----:B------:R-:W-:-:S02]  /*20f0*/  FMUL R62, R85, c[0x0][0x188] ;  /* 0x00006200553e7a20 */ /* 0x000fc40000400000 */
[----:B------:R-:W-:Y:S01]  /*2100*/  FMUL R64, R87, c[0x0][0x188] ;  /* 0x0000620057407a20 */ /* 0x000fe20000400000 */
[----:B------:R-:W-:Y:S02]  /*2110*/  FMNMX R60, R60, R67, !PT ;  /* 0x000000433c3c7209 */ /* 0x000fe40007800000 */
[----:B------:R-:W-:Y:S02]  /*2120*/  FMNMX R61, R61, R80, !PT ;  /* 0x000000503d3d7209 */ /* 0x000fe40007800000 */
[----:B------:R-:W-:Y:S02]  /*2130*/  FMNMX R62, R62, R65, !PT ;  /* 0x000000413e3e7209 */ /* 0x000fe40007800000 */
[----:B------:R-:W-:Y:S01]  /*2140*/  FMNMX R63, R64, R63, !PT ;  /* 0x0000003f403f7209 */ /* 0x000fe20007800000 */
[----:B------:R-:W0:Y:S04]  /*2150*/  SHFL.BFLY PT, R65, R60, 0x2, 0x1f ;  /* 0x0c401f003c417f89 */ /* 0x000e2800000e0000 */
[----:B------:R-:W1:Y:S04]  /*2160*/  SHFL.BFLY PT, R64, R61, 0x2, 0x1f ;  /* 0x0c401f003d407f89 */ /* 0x000e6800000e0000 */
[----:B------:R-:W2:Y:S04]  /*2170*/  SHFL.BFLY PT, R67, R62, 0x2, 0x1f ;  /* 0x0c401f003e437f89 */ /* 0x000ea800000e0000 */
[----:B------:R-:W3:Y:S01]  /*2180*/  SHFL.BFLY PT, R82, R63, 0x2, 0x1f ;  /* 0x0c401f003f527f89 */ /* 0x000ee200000e0000 */
[----:B0-----:R-:W-:-:S02]  /*2190*/  FMNMX R65, R60, R65, !PT ;  /* 0x000000413c417209 */ /* 0x001fc40007800000 */
[----:B-1----:R-:W-:Y:S02]  /*21a0*/  FMNMX R66, R61, R64, !PT ;  /* 0x000000403d427209 */ /* 0x002fe40007800000 */
[----:B--2---:R-:W-:Y:S02]  /*21b0*/  FMNMX R80, R62, R67, !PT ;  /* 0x000000433e507209 */ /* 0x004fe40007800000 */
[----:B---3--:R-:W-:Y:S01]  /*21c0*/  FMNMX R82, R63, R82, !PT ;  /* 0x000000523f527209 */ /* 0x008fe20007800000 */
        /* <DEDUP_REMOVED lines=8> */
[----:B------:R-:W-:Y:S04]  /*2250*/  @!P2 STS [R19], R64 ;  /* 0x000000401300a388 */ /* 0x000fe80000000800 */
[----:B------:R-:W-:Y:S04]  /*2260*/  @!P2 STS [R19+0x100], R60 ;  /* 0x0001003c1300a388 */ /* 0x000fe80000000800 */
[----:B------:R-:W-:Y:S04]  /*2270*/  @!P2 STS [R19+0x200], R62 ;  /* 0x0002003e1300a388 */ /* 0x000fe80000000800 */
[----:B------:R-:W-:Y:S04]  /*2280*/  @!P2 STS [R19+0x300], R88 ;  /* 0x000300581300a388 */ /* 0x000fe80000000800 */
[----:B------:R-:W-:Y:S06]  /*2290*/  BAR.SYNC.DEFER_BLOCKING 0x0 ;  /* 0x0000000000007b1d */ /* 0x000fec0000010000 */
[----:B------:R-:W0:Y:S04]  /*22a0*/  LDS R61, [R12.X4] ;  /* 0x000000000c3d7984 */ /* 0x000e280000004800 */
[----:B0-----:R-:W0:Y:S02]  /*22b0*/  SHFL.BFLY PT, R66, R61, 0x4, 0x1f ;  /* 0x0c801f003d427f89 */ /* 0x001e2400000e0000 */
[----:B0-----:R-:W-:-:S05]  /*22c0*/  FMNMX R66, R61, R66, !PT ;  /* 0x000000423d427209 */ /* 0x001fca0007800000 */
[----:B------:R-:W0:Y:S02]  /*22d0*/  SHFL.BFLY PT, R63, R66, 0x2, 0x1f ;  /* 0x0c401f00423f7f89 */ /* 0x000e2400000e0000 */
[----:B0-----:R-:W-:-:S05]  /*22e0*/  FMNMX R63, R66, R63, !PT ;  /* 0x0000003f423f7209 */ /* 0x001fca0007800000 */
[----:B------:R-:W0:Y:S02]  /*22f0*/  SHFL.BFLY PT, R80, R63, 0x1, 0x1f ;  /* 0x0c201f003f507f89 */ /* 0x000e2400000e0000 */
[----:B0-----:R-:W-:-:S05]  /*2300*/  FMNMX R65, R63, R80, !PT ;  /* 0x000000503f417209 */ /* 0x001fca0007800000 */
[----:B------:R-:W-:Y:S04]  /*2310*/  @!P1 STS [R12.X4], R65 ;  /* 0x000000410c009388 */ /* 0x000fe80000004800 */
[----:B------:R-:W-:Y:S06]  /*2320*/  BAR.SYNC.DEFER_BLOCKING 0x0 ;  /* 0x0000000000007b1d */ /* 0x000fec0000010000 */
[----:B------:R-:W0:Y:S04]  /*2330*/  LDS R92, [R4.X8] ;  /* 0x00000000045c7984 */ /* 0x000e280000008800 */
[----:B------:R-:W1:Y:S04]  /*2340*/  LDS R93, [R4.X8+0x100] ;  /* 0x00010000045d7984 */ /* 0x000e680000008800 */
[----:B------:R-:W2:Y:S04]  /*2350*/  LDS R94, [R4.X8+0x200] ;  /* 0x00020000045e7984 */ /* 0x000ea80000008800 */
[----:B------:R-:W3:Y:S01]  /*2360*/  LDS R95, [R4.X8+0x300] ;  /* 0x00030000045f7984 */ /* 0x000ee20000008800 */
[----:B0-----:R-:W-:-:S02]  /*2370*/  FMNMX R92, R92, R171, !PT ;  /* 0x000000ab5c5c7209 */ /* 0x001fc40007800000 */
[----:B-1----:R-:W-:-:S03]  /*2380*/  FMNMX R93, R93, R170, !PT ;  /* 0x000000aa5d5d7209 */ /* 0x002fc60007800000 */
[--C-:B------:R-:W-:Y:S01]  /*2390*/  FFMA R112, R112, c[0x0][0x188], -R92.reuse ;  /* 0x0000620070707a23 */ /* 0x100fe2000000085c */
[----:B--2---:R-:W-:Y:S01]  /*23a0*/  FMNMX R94, R94, R167, !PT ;  /* 0x000000a75e5e7209 */ /* 0x004fe20007800000 */
[----:B------:R-:W-:Y:S01]  /*23b0*/  FFMA R113, R113, c[0x0][0x188], -R92 ;  /* 0x0000620071717a23 */ /* 0x000fe2000000085c */
[----:B---3--:R-:W-:Y:S01]  /*23c0*/  FMNMX R95, R95, R166, !PT ;  /* 0x000000a65f5f7209 */ /* 0x008fe20007800000 */
[--C-:B------:R-:W-:Y:S02]  /*23d0*/  FFMA R114, R114, c[0x0][0x188], -R93.reuse ;  /* 0x0000620072727a23 */ /* 0x100fe4000000085d */
[----:B------:R-:W-:Y:S02]  /*23e0*/  FFMA R115, R115, c[0x0][0x188], -R93 ;  /* 0x0000620073737a23 */ /* 0x000fe4000000085d */
[--C-:B------:R-:W-:Y:S02]  /*23f0*/  FFMA R72, R72, c[0x0][0x188], -R94.reuse ;  /* 0x0000620048487a23 */ /* 0x100fe4000000085e */
[----:B------:R-:W-:-:S02]  /*2400*/  FFMA R73, R73, c[0x0][0x188], -R94 ;  /* 0x0000620049497a23 */ /* 0x000fc4000000085e */
[--C-:B------:R-:W-:Y:S02]  /*2410*/  FFMA R74, R74, c[0x0][0x188], -R95.reuse ;  /* 0x000062004a4a7a23 */ /* 0x100fe4000000085f */
[----:B------:R-:W-:Y:S02]  /*2420*/  FFMA R75, R75, c[0x0][0x188], -R95 ;  /* 0x000062004b4b7a23 */ /* 0x000fe4000000085f */
[----:B------:R-:W-:Y:S02]  /*2430*/  FMUL R60, R112, 1.4426950216293334961 ;  /* 0x3fb8aa3b703c7820 */ /* 0x000fe40000400000 */
[----:B------:R-:W-:Y:S02]  /*2440*/  FMUL R61, R113, 1.4426950216293334961 ;  /* 0x3fb8aa3b713d7820 */ /* 0x000fe40000400000 */
[----:B------:R-:W-:Y:S02]  /*2450*/  FFMA R108, R108, c[0x0][0x188], -R92 ;  /* 0x000062006c6c7a23 */ /* 0x000fe4000000085c */
[----:B------:R-:W-:-:S02]  /*2460*/  FMUL R64, R114, 1.4426950216293334961 ;  /* 0x3fb8aa3b72407820 */ /* 0x000fc40000400000 */
[----:B------:R-:W-:Y:S02]  /*2470*/  FMUL R65, R115, 1.4426950216293334961 ;  /* 0x3fb8aa3b73417820 */ /* 0x000fe40000400000 */
[----:B------:R-:W-:Y:S02]  /*2480*/  FFMA R110, R110, c[0x0][0x188], -R93 ;  /* 0x000062006e6e7a23 */ /* 0x000fe4000000085d */
[----:B------:R-:W-:Y:S02]  /*2490*/  FMUL R72, R72, 1.4426950216293334961 ;  /* 0x3fb8aa3b48487820 */ /* 0x000fe40000400000 */
[----:B------:R-:W-:Y:S02]  /*24a0*/  FMUL R73, R73, 1.4426950216293334961 ;  /* 0x3fb8aa3b49497820 */ /* 0x000fe40000400000 */
[----:B------:R-:W-:Y:S02]  /*24b0*/  FFMA R84, R84, c[0x0][0x188], -R94 ;  /* 0x0000620054547a23 */ /* 0x000fe4000000085e */
[----:B------:R-:W-:-:S02]  /*24c0*/  FMUL R74, R74, 1.4426950216293334961 ;  /* 0x3fb8aa3b4a4a7820 */ /* 0x000fc40000400000 */
[----:B------:R-:W-:Y:S02]  /*24d0*/  FMUL R75, R75, 1.4426950216293334961 ;  /* 0x3fb8aa3b4b4b7820 */ /* 0x000fe40000400000 */
[----:B------:R-:W-:Y:S02]  /*24e0*/  FFMA R86, R86, c[0x0][0x188], -R95 ;  /* 0x0000620056567a23 */ /* 0x000fe4000000085f */
[----:B------:R-:W-:Y:S01]  /*24f0*/  FMUL R62, R108, 1.4426950216293334961 ;  /* 0x3fb8aa3b6c3e7820 */ /* 0x000fe20000400000 */
[----:B------:R-:W-:Y:S01]  /*2500*/  MUFU.EX2 R60, R60 ;  /* 0x0000003c003c7308 */ /* 0x000fe20000000800 */
[----:B------:R-:W-:Y:S02]  /*2510*/  FFMA R109, R109, c[0x0][0x188], -R92 ;  /* 0x000062006d6d7a23 */ /* 0x000fe4000000085c */
[----:B------:R-:W-:Y:S02]  /*2520*/  FFMA R111, R111, c[0x0][0x188], -R93 ;  /* 0x000062006f6f7a23 */ /* 0x000fe4000000085d */
[----:B------:R-:W-:-:S02]  /*2530*/  FMUL R66, R110, 1.4426950216293334961 ;  /* 0x3fb8aa3b6e427820 */ /* 0x000fc40000400000 */
[----:B------:R-:W-:Y:S01]  /*2540*/  FMUL R84, R84, 1.4426950216293334961 ;  /* 0x3fb8aa3b54547820 */ /* 0x000fe20000400000 */
[----:B------:R-:W0:Y:S01]  /*2550*/  MUFU.EX2 R61, R61 ;  /* 0x0000003d003d7308 */ /* 0x000e220000000800 */
[----:B------:R-:W-:Y:S02]  /*2560*/  FFMA R85, R85, c[0x0][0x188], -R94 ;  /* 0x0000620055557a23 */ /* 0x000fe4000000085e */
[----:B------:R-:W-:Y:S02]  /*2570*/  FMUL R86, R86, 1.4426950216293334961 ;  /* 0x3fb8aa3b56567820 */ /* 0x000fe40000400000 */
[----:B------:R-:W-:-:S03]  /*2580*/  FFMA R87, R87, c[0x0][0x188], -R95 ;  /* 0x0000620057577a23 */ /* 0x000fc6000000085f */
[----:B------:R-:W-:Y:S01]  /*2590*/  MUFU.EX2 R64, R64 ;  /* 0x0000004000407308 */ /* 0x000fe20000000800 */
[----:B------:R-:W-:Y:S02]  /*25a0*/  FMUL R63, R109, 1.4426950216293334961 ;  /* 0x3fb8aa3b6d3f7820 */ /* 0x000fe40000400000 */
[----:B------:R-:W-:-:S05]  /*25b0*/  FMUL R67, R111, 1.4426950216293334961 ;  /* 0x3fb8aa3b6f437820 */ /* 0x000fca0000400000 */
[----:B------:R-:W1:Y:S01]  /*25c0*/  MUFU.EX2 R65, R65 ;  /* 0x0000004100417308 */ /* 0x000e620000000800 */
[----:B------:R-:W-:Y:S02]  /*25d0*/  FMUL R85, R85, 1.4426950216293334961 ;  /* 0x3fb8aa3b55557820 */ /* 0x000fe40000400000 */
[----:B------:R-:W-:-:S05]  /*25e0*/  FMUL R87, R87, 1.4426950216293334961 ;  /* 0x3fb8aa3b57577820 */ /* 0x000fca0000400000 */
[----:B------:R-:W-:Y:S08]  /*25f0*/  MUFU.EX2 R102, R72 ;  /* 0x0000004800667308 */ /* 0x000ff00000000800 */
[----:B------:R0:W2:Y:S08]  /*2600*/  MUFU.EX2 R103, R73 ;  /* 0x0000004900677308 */ /* 0x0000b00000000800 */
[----:B------:R-:W-:Y:S08]  /*2610*/  MUFU.EX2 R112, R74 ;  /* 0x0000004a00707308 */ /* 0x000ff00000000800 */
[----:B------:R-:W3:Y:S08]  /*2620*/  MUFU.EX2 R235, R75 ;  /* 0x0000004b00eb7308 */ /* 0x000ef00000000800 */
[----:B------:R-:W4:Y:S08]  /*2630*/  MUFU.EX2 R62, R62 ;  /* 0x0000003e003e7308 */ /* 0x000f300000000800 */
[----:B------:R-:W5:Y:S08]  /*2640*/  MUFU.EX2 R66, R66 ;  /* 0x0000004200427308 */ /* 0x000f700000000800 */
[----:B------:R-:W1:Y:S08]  /*2650*/  MUFU.EX2 R104, R84 ;  /* 0x0000005400687308 */ /* 0x000e700000000800 */
[----:B------:R-:W1:Y:S01]  /*2660*/  MUFU.EX2 R237, R86 ;  /* 0x0000005600ed7308 */ /* 0x000e620000000800 */
[----:B0-----:R-:W-:-:S07]  /*2670*/  FADD R73, R60, R61 ;  /* 0x0000003d3c497221 */ /* 0x001fce0000000000 */
[----:B------:R-:W0:Y:S08]  /*2680*/  MUFU.EX2 R63, R63 ;  /* 0x0000003f003f7308 */ /* 0x000e300000000800 */
[----:B------:R-:W0:Y:S08]  /*2690*/  MUFU.EX2 R67, R67 ;  /* 0x0000004300437308 */ /* 0x000e300000000800 */
[----:B------:R-:W0:Y:S08]  /*26a0*/  MUFU.EX2 R231, R85 ;  /* 0x0000005500e77308 */ /* 0x000e300000000800 */
[----:B------:R-:W0:Y:S01]  /*26b0*/  MUFU.EX2 R114, R87 ;  /* 0x0000005700727308 */ /* 0x000e220000000800 */
[----:B-1----:R-:W-:-:S02]  /*26c0*/  FADD R81, R64, R65 ;  /* 0x0000004140517221 */ /* 0x002fc40000000000 */
[----:B--2---:R-:W-:Y:S02]  /*26d0*/  FADD R83, R102, R103 ;  /* 0x0000006766537221 */ /* 0x004fe40000000000 */
[----:B---3--:R-:W-:Y:S02]  /*26e0*/  FADD R80, R112, R235 ;  /* 0x000000eb70507221 */ /* 0x008fe40000000000 */
[----:B----4-:R-:W-:Y:S02]  /*26f0*/  FADD R72, R62, R73 ;  /* 0x000000493e487221 */ /* 0x010fe40000000000 */
[----:B-----5:R-:W-:Y:S02]  /*2700*/  FADD R74, R66, R81 ;  /* 0x00000051424a7221 */ /* 0x020fe40000000000 */
[----:B------:R-:W-:Y:S02]  /*2710*/  FADD R82, R104, R83 ;  /* 0x0000005368527221 */ /* 0x000fe40000000000 */
[----:B------:R-:W-:-:S02]  /*2720*/  FADD R73, R237, R80 ;  /* 0x00000050ed497221 */ /* 0x000fc40000000000 */
[----:B0-----:R-:W-:Y:S02]  /*2730*/  FADD R72, R63, R72 ;  /* 0x000000483f487221 */ /* 0x001fe40000000000 */
[----:B------:R-:W-:Y:S02]  /*2740*/  FADD R74, R67, R74 ;  /* 0x0000004a434a7221 */ /* 0x000fe40000000000 */
[----:B------:R-:W-:Y:S02]  /*2750*/  FADD R82, R231, R82 ;  /* 0x00000052e7527221 */ /* 0x000fe40000000000 */
[----:B------:R-:W-:Y:S01]  /*2760*/  FADD R73, R114, R73 ;  /* 0x0000004972497221 */ /* 0x000fe20000000000 */
[----:B------:R-:W0:Y:S04]  /*2770*/  SHFL.BFLY PT, R75, R72, 0x2, 0x1f ;  /* 0x0c401f00484b7f89 */ /* 0x000e2800000e0000 */
[----:B------:R-:W1:Y:S04]  /*2780*/  SHFL.BFLY PT, R81, R74, 0x2, 0x1f ;  /* 0x0c401f004a517f89 */ /* 0x000e6800000e0000 */
[----:B------:R-:W2:Y:S04]  /*2790*/  SHFL.BFLY PT, R83, R82, 0x2, 0x1f ;  /* 0x0c401f0052537f89 */ /* 0x000ea800000e0000 */
[----:B------:R-:W3:Y:S01]  /*27a0*/  SHFL.BFLY PT, R80, R73, 0x2, 0x1f ;  /* 0x0c401f0049507f89 */ /* 0x000ee200000e0000 */
[----:B0-----:R-:W-:-:S02]  /*27b0*/  FADD R75, R72, R75 ;  /* 0x0000004b484b7221 */ /* 0x001fc40000000000 */
[----:B-1----:R-:W-:Y:S02]  /*27c0*/  FADD R81, R74, R81 ;  /* 0x000000514a517221 */ /* 0x002fe40000000000 */
[----:B--2---:R-:W-:Y:S02]  /*27d0*/  FADD R83, R82, R83 ;  /* 0x0000005352537221 */ /* 0x004fe40000000000 */
[----:B---3--:R-:W-:Y:S01]  /*27e0*/  FADD R85, R73, R80 ;  /* 0x0000005049557221 */ /* 0x008fe20000000000 */
[----:B------:R-:W0:Y:S04]  /*27f0*/  SHFL.BFLY PT, R84, R81, 0x1, 0x1f ;  /* 0x0c201f0051547f89 */ /* 0x000e2800000e0000 */
[----:B------:R-:W1:Y:S04]  /*2800*/  SHFL.BFLY PT, R80, R75, 0x1, 0x1f ;  /* 0x0c201f004b507f89 */ /* 0x000e6800000e0000 */
[----:B------:R-:W2:Y:S04]  /*2810*/  SHFL.BFLY PT, R86, R83, 0x1, 0x1f ;  /* 0x0c201f0053567f89 */ /* 0x000ea800000e0000 */
[----:B------:R-:W3:Y:S01]  /*2820*/  SHFL.BFLY PT, R72, R85, 0x1, 0x1f ;  /* 0x0c201f0055487f89 */ /* 0x000ee200000e0000 */
[----:B0-----:R-:W-:-:S03]  /*2830*/  FADD R84, R81, R84 ;  /* 0x0000005451547221 */ /* 0x001fc60000000000 */
[----:B------:R-:W-:Y:S01]  /*2840*/  BAR.SYNC.DEFER_BLOCKING 0x0 ;  /* 0x0000000000007b1d */ /* 0x000fe20000010000 */
[----:B-1----:R-:W-:Y:S02]  /*2850*/  FADD R80, R75, R80 ;  /* 0x000000504b507221 */ /* 0x002fe40000000000 */
[----:B--2---:R-:W-:Y:S02]  /*2860*/  FADD R86, R83, R86 ;  /* 0x0000005653567221 */ /* 0x004fe40000000000 */
[----:B---3--:R-:W-:Y:S01]  /*2870*/  FADD R82, R85, R72 ;  /* 0x0000004855527221 */ /* 0x008fe20000000000 */
[----:B------:R-:W-:Y:S04]  /*2880*/  @!P2 STS [R19], R80 ;  /* 0x000000501300a388 */ /* 0x000fe80000000800 */
[----:B------:R-:W-:Y:S04]  /*2890*/  @!P2 STS [R19+0x100], R84 ;  /* 0x000100541300a388 */ /* 0x000fe80000000800 */
[----:B------:R-:W-:Y:S04]  /*28a0*/  @!P2 STS [R19+0x200], R86 ;  /* 0x000200561300a388 */ /* 0x000fe80000000800 */
[----:B------:R-:W-:Y:S04]  /*28b0*/  @!P2 STS [R19+0x300], R82 ;  /* 0x000300521300a388 */ /* 0x000fe80000000800 */
[----:B------:R-:W-:Y:S06]  /*28c0*/  BAR.SYNC.DEFER_BLOCKING 0x0 ;  /* 0x0000000000007b1d */ /* 0x000fec0000010000 */
[----:B------:R-:W0:Y:S04]  /*28d0*/  LDS R72, [R12.X4] ;  /* 0x000000000c487984 */ /* 0x000e280000004800 */
[----:B0-----:R-:W0:Y:S02]  /*28e0*/  SHFL.BFLY PT, R73, R72, 0x4, 0x1f ;  /* 0x0c801f0048497f89 */ /* 0x001e2400000e0000 */
[----:B0-----:R-:W-:-:S05]  /*28f0*/  FADD R73, R72, R73 ;  /* 0x0000004948497221 */ /* 0x001fca0000000000 */
[----:B------:R-:W0:Y:S02]  /*2900*/  SHFL.BFLY PT, R74, R73, 0x2, 0x1f ;  /* 0x0c401f00494a7f89 */ /* 0x000e2400000e0000 */
[----:B0-----:R-:W-:-:S05]  /*2910*/  FADD R74, R73, R74 ;  /* 0x0000004a494a7221 */ /* 0x001fca0000000000 */
[----:B------:R-:W0:Y:S02]  /*2920*/  SHFL.BFLY PT, R75, R74, 0x1, 0x1f ;  /* 0x0c201f004a4b7f89 */ /* 0x000e2400000e0000 */
[----:B0-----:R-:W-:-:S05]  /*2930*/  FADD R97, R74, R75 ;  /* 0x0000004b4a617221 */ /* 0x001fca0000000000 */
[----:B------:R0:W-:Y:S01]  /*2940*/  @!P1 STS [R12.X4], R97 ;  /* 0x000000610c009388 */ /* 0x0001e20000004800 */
[----:B------:R-:W-:-:S03]  /*2950*/  IMAD.WIDE R90, R31, 0x2, R156 ;  /* 0x000000021f5a7825 */ /* 0x000fc600078e029c */
[----:B------:R-:W-:Y:S01]  /*2960*/  BAR.SYNC.DEFER_BLOCKING 0x0 ;  /* 0x0000000000007b1d */ /* 0x000fe20000010000 */
[----:B------:R-:W-:-:S04]  /*2970*/  IMAD.WIDE R88, R31, 0x2, R154 ;  /* 0x000000021f587825 */ /* 0x000fc800078e029a */
[----:B------:R-:W-:-:S04]  /*2980*/  IMAD.WIDE R86, R31, 0x2, R152 ;  /* 0x000000021f567825 */ /* 0x000fc800078e0298 */
[----:B------:R-:W-:-:S04]  /*2990*/  IMAD.WIDE R74, R31, 0x2, R144 ;  /* 0x000000021f4a7825 */ /* 0x000fc800078e0290 */
[----:B------:R-:W-:-:S04]  /*29a0*/  IMAD.WIDE R72, R31, 0x2, R142 ;  /* 0x000000021f487825 */ /* 0x000fc800078e028e */
[----:B------:R-:W-:-:S04]  /*29b0*/  IMAD.WIDE R84, R31, 0x2, R150 ;  /* 0x000000021f547825 */ /* 0x000fc800078e0296 */
[C---:B------:R-:W-:Y:S01]  /*29c0*/  IMAD.WIDE R82, R31.reuse, 0x2, R148 ;  /* 0x000000021f527825 */ /* 0x040fe200078e0294 */
[----:B------:R1:W2:Y:S03]  /*29d0*/  LDG.E.U16 R105, [R90.64] ;  /* 0x000000045a697981 */ /* 0x0002a6000c1e1500 */
[C---:B------:R-:W-:Y:S01]  /*29e0*/  IMAD.WIDE R80, R31.reuse, 0x2, R146 ;  /* 0x000000021f507825 */ /* 0x040fe200078e0292 */
[----:B------:R3:W4:Y:S04]  /*29f0*/  LDG.E.U16 R107, [R88.64] ;  /* 0x00000004586b7981 */ /* 0x000728000c1e1500 */
[----:B------:R5:W4:Y:S01]  /*2a00*/  LDG.E.U16 R106, [R86.64] ;  /* 0x00000004566a7981 */ /* 0x000b22000c1e1500 */
[----:B-1----:R-:W-:-:S03]  /*2a10*/  IMAD.WIDE R90, R31, 0x2, R136 ;  /* 0x000000021f5a7825 */ /* 0x002fc600078e0288 */
[----:B------:R1:W4:Y:S01]  /*2a20*/  LDG.E.U16 R108, [R74.64] ;  /* 0x000000044a6c7981 */ /* 0x000322000c1e1500 */
[----:B---3--:R-:W-:-:S03]  /*2a30*/  IMAD.WIDE R88, R31, 0x2, R132 ;  /* 0x000000021f587825 */ /* 0x008fc600078e0284 */
[----:B------:R3:W4:Y:S01]  /*2a40*/  LDG.E.U16 R115, [R72.64] ;  /* 0x0000000448737981 */ /* 0x000722000c1e1500 */
[----:B-----5:R-:W-:-:S03]  /*2a50*/  IMAD.WIDE R86, R31, 0x2, R134 ;  /* 0x000000021f567825 */ /* 0x020fc600078e0286 */
[----:B------:R5:W4:Y:S01]  /*2a60*/  LDG.E.U16 R109, [R84.64] ;  /* 0x00000004546d7981 */ /* 0x000b22000c1e1500 */
[----:B------:R-:W-:-:S03]  /*2a70*/  IMAD.WIDE R98, R31, 0x2, R140 ;  /* 0x000000021f627825 */ /* 0x000fc600078e028c */
[----:B------:R1:W4:Y:S01]  /*2a80*/  LDG.E.U16 R111, [R82.64] ;  /* 0x00000004526f7981 */ /* 0x000322000c1e1500 */
[----:B0-----:R-:W-:-:S03]  /*2a90*/  IMAD.WIDE R96, R31, 0x2, R138 ;  /* 0x000000021f607825 */ /* 0x001fc600078e028a */
[----:B------:R0:W4:Y:S01]  /*2aa0*/  LDG.E.U16 R113, [R80.64] ;  /* 0x0000000450717981 */ /* 0x000122000c1e1500 */
[----:B---3--:R-:W-:-:S03]  /*2ab0*/  IMAD.WIDE R72, R31, 0x2, R130 ;  /* 0x000000021f487825 */ /* 0x008fc600078e0282 */
[----:B------:R3:W4:Y:S01]  /*2ac0*/  LDG.E.U16 R110, [R90.64] ;  /* 0x000000045a6e7981 */ /* 0x000722000c1e1500 */
[----:B-1----:R-:W-:-:S03]  /*2ad0*/  IMAD.WIDE R74, R31, 0x2, R128 ;  /* 0x000000021f4a7825 */ /* 0x002fc600078e0280 */
[----:B------:R1:W4:Y:S01]  /*2ae0*/  LDG.E.U16 R233, [R86.64] ;  /* 0x0000000456e97981 */ /* 0x000322000c1e1500 */
[----:B0-----:R-:W-:-:S03]  /*2af0*/  IMAD.WIDE R80, R31, 0x2, R38 ;  /* 0x000000021f507825 */ /* 0x001fc600078e0226 */
[----:B------:R0:W4:Y:S01]  /*2b00*/  LDG.E.U16 R239, [R88.64] ;  /* 0x0000000458ef7981 */ /* 0x000122000c1e1500 */
[----:B------:R-:W-:-:S03]  /*2b10*/  IMAD.WIDE R82, R31, 0x2, R40 ;  /* 0x000000021f527825 */ /* 0x000fc600078e0228 */
[----:B------:R0:W4:Y:S01]  /*2b20*/  LDG.E.U16 R227, [R98.64] ;  /* 0x0000000462e37981 */ /* 0x000122000c1e1500 */
[----:B-----5:R-:W-:-:S03]  /*2b30*/  IMAD.WIDE R84, R31, 0x2, R42 ;  /* 0x000000021f547825 */ /* 0x020fc600078e022a */
[----:B------:R5:W4:Y:S01]  /*2b40*/  LDG.E.U16 R229, [R96.64] ;  /* 0x0000000460e57981 */ /* 0x000b22000c1e1500 */
[----:B-1----:R-:W-:-:S03]  /*2b50*/  IMAD.WIDE R86, R31, 0x2, R44 ;  /* 0x000000021f567825 */ /* 0x002fc600078e022c */
[----:B------:R1:W4:Y:S01]  /*2b60*/  LDG.E.U16 R241, [R72.64] ;  /* 0x0000000448f17981 */ /* 0x000322000c1e1500 */
[----:B0-----:R-:W-:-:S03]  /*2b70*/  IMAD.WIDE R88, R31, 0x2, R48 ;  /* 0x000000021f587825 */ /* 0x001fc600078e0230 */
[----:B------:R0:W4:Y:S01]  /*2b80*/  LDG.E.U16 R226, [R74.64] ;  /* 0x000000044ae27981 */ /* 0x000122000c1e1500 */
[----:B---3--:R-:W-:-:S03]  /*2b90*/  IMAD.WIDE R90, R31, 0x2, R50 ;  /* 0x000000021f5a7825 */ /* 0x008fc600078e0232 */
        /* <DEDUP_REMOVED lines=22> */
[----:B------:R0:W4:Y:S04]  /*2d00*/  LDG.E.U16 R82, [R82.64] ;  /* 0x0000000452527981 */ /* 0x000128000c1e1500 */
[----:B------:R0:W4:Y:S04]  /*2d10*/  LDG.E.U16 R84, [R84.64] ;  /* 0x0000000454547981 */ /* 0x000128000c1e1500 */
[----:B------:R-:W4:Y:S04]  /*2d20*/  LDG.E.U16 R87, [R86.64] ;  /* 0x0000000456577981 */ /* 0x000f28000c1e1500 */
[----:B------:R-:W4:Y:S04]  /*2d30*/  LDG.E.U16 R89, [R88.64] ;  /* 0x0000000458597981 */ /* 0x000f28000c1e1500 */
[----:B------:R-:W4:Y:S04]  /*2d40*/  LDG.E.U16 R91, [R90.64] ;  /* 0x000000045a5b7981 */ /* 0x000f28000c1e1500 */
[----:B------:R0:W4:Y:S04]  /*2d50*/  LDG.E.U16 R101, [R100.64] ;  /* 0x0000000464657981 */ /* 0x000128000c1e1500 */
[----:B------:R-:W-:Y:S04]  /*2d60*/  LDS R96, [R4.X8] ;  /* 0x0000000004607984 */ /* 0x000fe80000008800 */
[----:B-----5:R-:W-:Y:S04]  /*2d70*/  LDS R98, [R4.X8+0x100] ;  /* 0x0001000004627984 */ /* 0x020fe80000008800 */
[----:B0-----:R-:W-:Y:S04]  /*2d80*/  LDS R100, [R4.X8+0x200] ;  /* 0x0002000004647984 */ /* 0x001fe80000008800 */
[----:B------:R-:W-:Y:S04]  /*2d90*/  LDS R97, [R4.X8+0x300] ;  /* 0x0003000004617984 */ /* 0x000fe80000008800 */
[----:B------:R-:W-:Y:S01]  /*2da0*/  BAR.SYNC.DEFER_BLOCKING 0x0 ;  /* 0x0000000000007b1d */ /* 0x000fe20000010000 */
[----:B---3--:R-:W-:-:S02]  /*2db0*/  F2FP.BF16.PACK_AB R81, R61, R60 ;  /* 0x0000003c3d51723e */ /* 0x008fc400000010ff */
[----:B------:R-:W-:Y:S02]  /*2dc0*/  F2FP.BF16.PACK_AB R74, R63, R62 ;  /* 0x0000003e3f4a723e */ /* 0x000fe400000010ff */
[----:B------:R-:W-:Y:S02]  /*2dd0*/  F2FP.BF16.PACK_AB R83, R65, R64 ;  /* 0x000000404153723e */ /* 0x000fe400000010ff */
[----:B------:R-:W-:Y:S02]  /*2de0*/  F2FP.BF16.PACK_AB R85, R67, R66 ;  /* 0x000000424355723e */ /* 0x000fe400000010ff */
[----:B------:R-:W-:Y:S02]  /*2df0*/  F2FP.BF16.PACK_AB R103, R103, R102 ;  /* 0x000000666767723e */ /* 0x000fe400000010ff */
[----:B------:R-:W-:Y:S02]  /*2e00*/  F2FP.BF16.PACK_AB R231, R231, R104 ;  /* 0x00000068e7e7723e */ /* 0x000fe400000010ff */
[----:B------:R-:W-:-:S02]  /*2e10*/  F2FP.BF16.PACK_AB R235, R235, R112 ;  /* 0x00000070ebeb723e */ /* 0x000fc400000010ff */
[----:B------:R-:W-:Y:S01]  /*2e20*/  F2FP.BF16.PACK_AB R237, R114, R237 ;  /* 0x000000ed72ed723e */ /* 0x000fe200000010ff */
[----:B-1----:R-:W-:Y:S01]  /*2e30*/  FADD R72, -R92, R171 ;  /* 0x000000ab5c487221 */ /* 0x002fe20000000100 */
[----:B--2---:R-:W-:Y:S04]  /*2e40*/  STS.U16 [R20], R105 ;  /* 0x0000006914007388 */ /* 0x004fe80000000400 */
[----:B----4-:R-:W-:Y:S04]  /*2e50*/  STS.U16 [R20+0x800], R111 ;  /* 0x0008006f14007388 */ /* 0x010fe80000000400 */
[----:B------:R-:W-:Y:S04]  /*2e60*/  STS.U16 [R20+0x1800], R239 ;  /* 0x001800ef14007388 */ /* 0x000fe80000000400 */
[----:B------:R-:W-:Y:S04]  /*2e70*/  STS.U16 [R20+0x1000], R227 ;  /* 0x001000e314007388 */ /* 0x000fe80000000400 */
[----:B------:R-:W-:Y:S04]  /*2e80*/  STS.U16 [R20+0x2000], R245 ;  /* 0x002000f514007388 */ /* 0x000fe80000000400 */
[----:B------:R-:W-:Y:S04]  /*2e90*/  STS.U16 [R20+0x2800], R249 ;  /* 0x002800f914007388 */ /* 0x000fe80000000400 */
[----:B------:R-:W-:Y:S04]  /*2ea0*/  STS.U16 [R20+0x3000], R230 ;  /* 0x003000e614007388 */ /* 0x000fe80000000400 */
[----:B------:R0:W-:Y:S04]  /*2eb0*/  STS.U16 [R20+0x3800], R99 ;  /* 0x0038006314007388 */ /* 0x0001e80000000400 */
        /* <DEDUP_REMOVED lines=23> */
[----:B------:R1:W-:Y:S04]  /*3030*/  STS.U16 [R34+0x3e00], R101 ;  /* 0x003e006522007388 */ /* 0x0003e80000000400 */
[----:B------:R-:W-:Y:S04]  /*3040*/  STS [R18+0x4000], R81 ;  /* 0x0040005112007388 */ /* 0x000fe80000000800 */
[----:B------:R-:W-:Y:S04]  /*3050*/  STS [R18+0x4800], R83 ;  /* 0x0048005312007388 */ /* 0x000fe80000000800 */
[----:B------:R-:W-:Y:S04]  /*3060*/  STS [R18+0x4080], R74 ;  /* 0x0040804a12007388 */ /* 0x000fe80000000800 */
[----:B------:R-:W-:Y:S04]  /*3070*/  STS [R18+0x4880], R85 ;  /* 0x0048805512007388 */ /* 0x000fe80000000800 */
[----:B------:R2:W-:Y:S04]  /*3080*/  STS [R18+0x5000], R103 ;  /* 0x0050006712007388 */ /* 0x0005e80000000800 */
[----:B------:R-:W-:Y:S04]  /*3090*/  STS [R18+0x5800], R235 ;  /* 0x005800eb12007388 */ /* 0x000fe80000000800 */
[----:B------:R-:W-:Y:S04]  /*30a0*/  STS [R18+0x5080], R231 ;  /* 0x005080e712007388 */ /* 0x000fe80000000800 */
[----:B------:R-:W-:Y:S04]  /*30b0*/  STS [R18+0x5880], R237 ;  /* 0x005880ed12007388 */ /* 0x000fe80000000800 */
[----:B------:R-:W-:Y:S01]  /*30c0*/  BAR.SYNC.DEFER_BLOCKING 0x0 ;  /* 0x0000000000007b1d */ /* 0x000fe20000010000 */
[----:B0-----:R-:W-:-:S02]  /*30d0*/  FMUL R99, R72, 1.4426950216293334961 ;  /* 0x3fb8aa3b48637820 */ /* 0x001fc40000400000 */
[----:B------:R-:W-:-:S04]  /*30e0*/  FADD R72, -R93, R170 ;  /* 0x000000aa5d487221 */ /* 0x000fc80000000100 */
[----:B-1----:R-:W-:Y:S02]  /*30f0*/  FMUL R101, R72, 1.4426950216293334961 ;  /* 0x3fb8aa3b48657820 */ /* 0x002fe40000400000 */
[----:B------:R-:W-:Y:S01]  /*3100*/  FADD R72, -R94, R167 ;  /* 0x000000a75e487221 */ /* 0x000fe20000000100 */
[----:B------:R-:W0:Y:S03]  /*3110*/  MUFU.EX2 R99, R99 ;  /* 0x0000006300637308 */ /* 0x000e260000000800 */
[----:B------:R-:W-:Y:S02]  /*3120*/  FMUL R102, R72, 1.4426950216293334961 ;  /* 0x3fb8aa3b48667820 */ /* 0x000fe40000400000 */
[----:B------:R-:W-:Y:S01]  /*3130*/  FADD R72, -R95, R166 ;  /* 0x000000a65f487221 */ /* 0x000fe20000000100 */
[----:B------:R-:W-:Y:S04]  /*3140*/  LDSM.16.M88.4 R64, [R23+0x4000] ;  /* 0x004000001740783b */ /* 0x000fe80000000200 */
[----:B------:R-:W1:Y:S04]  /*3150*/  LDSM.16.M88.4 R60, [R22] ;  /* 0x00000000163c783b */ /* 0x000e680000000200 */
[----:B------:R-:W3:Y:S01]  /*3160*/  LDSM.16.M88.4 R88, [R23+0x5000] ;  /* 0x005000001758783b */ /* 0x000ee20000000200 */
[----:B------:R-:W4:Y:S01]  /*3170*/  MUFU.EX2 R101, R101 ;  /* 0x0000006500657308 */ /* 0x000f220000000800 */
[----:B--2---:R-:W-:-:S02]  /*3180*/  FMUL R103, R72, 1.4426950216293334961 ;  /* 0x3fb8aa3b48677820 */ /* 0x004fc40000400000 */
[C---:B0-----:R-:W-:Y:S01]  /*3190*/  FMUL R80, R99.reuse, R76 ;  /* 0x0000004c63507220 */ /* 0x041fe20000400000 */
[----:B------:R-:W0:Y:S04]  /*31a0*/  LDSM.16.M88.4 R72, [R10+0x4000] ;  /* 0x004000000a48783b */ /* 0x000e280000000200 */
[----:B------:R-:W2:Y:S01]  /*31b0*/  MUFU.EX2 R102, R102 ;  /* 0x0000006600667308 */ /* 0x000ea20000000800 */
[----:B------:R-:W-:Y:S01]  /*31c0*/  FMUL R81, R99, R77 ;  /* 0x0000004d63517220 */ /* 0x000fe20000400000 */
[----:B------:R-:W-:Y:S06]  /*31d0*/  LDSM.16.M88.4 R84, [R26+0x5000] ;  /* 0x005000001a54783b */ /* 0x000fec0000000200 */
[----:B------:R-:W5:Y:S01]  /*31e0*/  MUFU.EX2 R103, R103 ;  /* 0x0000006700677308 */ /* 0x000f620000000800 */
[----:B----4-:R-:W-:-:S02]  /*31f0*/  FMUL R82, R101, R78 ;  /* 0x0000004e65527220 */ /* 0x010fc40000400000 */
[----:B------:R-:W-:Y:S02]  /*3200*/  FMUL R83, R101, R79 ;  /* 0x0000004f65537220 */ /* 0x000fe40000400000 */
[----:B------:R-:W4:Y:S01]  /*3210*/  LDSM.16.M88.4 R76, [R10+0x5000] ;  /* 0x005000000a4c783b */ /* 0x000f220000000200 */
[C---:B--2---:R-:W-:Y:S02]  /*3220*/  FMUL R68, R102.reuse, R68 ;  /* 0x0000004466447220 */ /* 0x044fe40000400000 */
[----:B------:R-:W-:Y:S02]  /*3230*/  FMUL R69, R102, R69 ;  /* 0x0000004566457220 */ /* 0x000fe40000400000 */
[C---:B-----5:R-:W-:Y:S02]  /*3240*/  FMUL R70, R103.reuse, R70 ;  /* 0x0000004667467220 */ /* 0x060fe40000400000 */
[----:B------:R-:W-:Y:S01]  /*3250*/  FMUL R71, R103, R71 ;  /* 0x0000004767477220 */ /* 0x000fe20000400000 */
[-C--:B-1----:R-:W-:Y:S01]  /*3260*/  HMMA.16816.F32.BF16 R64, R64, R60.reuse, R80 ;  /* 0x0000003c4040723c */ /* 0x082fe20000041850 */
[----:B------:R-:W-:Y:S07]  /*3270*/  LDSM.16.M88.4 R80, [R30] ;  /* 0x000000001e50783b */ /* 0x000fee0000000200 */
[----:B---3--:R-:W-:Y:S01]  /*3280*/  HMMA.16816.F32.BF16 R88, R88, R60, R68 ;  /* 0x0000003c5858723c */ /* 0x008fe20000041844 */
[----:B------:R-:W1:-:S15]  /*3290*/  LDSM.16.M88.4 R68, [R26+0x4000] ;  /* 0x004000001a44783b */ /* 0x000e5e0000000200 */
[-C--:B0-----:R-:W-:Y:S01]  /*32a0*/  HMMA.16816.F32.BF16 R64, R72, R62.reuse, R64 ;  /* 0x0000003e4840723c */ /* 0x081fe20000041840 */
[----:B------:R-:W0:Y:S07]  /*32b0*/  LDSM.16.M88.4 R72, [R28+0x4000] ;  /* 0x004000001c48783b */ /* 0x000e2e0000000200 */
[----:B----4-:R-:W-:Y:S01]  /*32c0*/  HMMA.16816.F32.BF16 R88, R76, R62, R88 ;  /* 0x0000003e4c58723c */ /* 0x010fe20000041858 */
[----:B------:R-:W2:Y:S04]  /*32d0*/  LDSM.16.M88.4 R60, [R28+0x5000] ;  /* 0x005000001c3c783b */ /* 0x000ea80000000200 */
[----:B------:R-:W-:Y:S11]  /*32e0*/  LDSM.16.M88.4 R76, [R22+0x80] ;  /* 0x00008000164c783b */ /* 0x000ff60000000200 */
[-C--:B-1----:R-:W-:Y:S01]  /*32f0*/  HMMA.16816.F32.BF16 R64, R68, R80.reuse, R64 ;  /* 0x000000504440723c */ /* 0x082fe20000041840 */
[----:B------:R-:W1:Y:S07]  /*3300*/  LDSM.16.M88.4 R68, [R23+0x4080] ;  /* 0x004080001744783b */ /* 0x000e6e0000000200 */
[----:B------:R-:W-:Y:S01]  /*3310*/  HMMA.16816.F32.BF16 R88, R84, R80, R88 ;  /* 0x000000505458723c */ /* 0x000fe20000041858 */
[----:B------:R-:W3:-:S15]  /*3320*/  LDSM.16.M88.4 R84, [R23+0x5080] ;  /* 0x005080001754783b */ /* 0x000ede0000000200 */
[-C--:B0-----:R-:W-:Y:S01]  /*3330*/  HMMA.16816.F32.BF16 R64, R72, R82.reuse, R64 ;  /* 0x000000524840723c */ /* 0x081fe20000041840 */
[----:B------:R-:W0:Y:S07]  /*3340*/  LDSM.16.M88.4 R72, [R10+0x4080] ;  /* 0x004080000a48783b */ /* 0x000e2e0000000200 */
[----:B--2---:R-:W-:Y:S01]  /*3350*/  HMMA.16816.F32.BF16 R88, R60, R82, R88 ;  /* 0x000000523c58723c */ /* 0x004fe20000041858 */
[----:B------:R-:W2:Y:S04]  /*3360*/  LDSM.16.M88.4 R60, [R10+0x5080] ;  /* 0x005080000a3c783b */ /* 0x000ea80000000200 */
[----:B------:R-:W-:Y:S11]  /*3370*/  LDSM.16.M88.4 R80, [R26+0x4080] ;  /* 0x004080001a50783b */ /* 0x000ff60000000200 */
[-C--:B-1----:R-:W-:Y:S01]  /*3380*/  HMMA.16816.F32.BF16 R64, R68, R76.reuse, R64 ;  /* 0x0000004c4440723c */ /* 0x082fe20000041840 */
[----:B------:R-:W1:Y:S07]  /*3390*/  LDSM.16.M88.4 R68, [R30+0x80] ;  /* 0x000080001e44783b */ /* 0x000e6e0000000200 */
[----:B---3--:R-:W-:Y:S01]  /*33a0*/  HMMA.16816.F32.BF16 R84, R84, R76, R88 ;  /* 0x0000004c5454723c */ /* 0x008fe20000041858 */
[----:B------:R-:W3:-:S15]  /*33b0*/  LDSM.16.M88.4 R88, [R26+0x5080] ;  /* 0x005080001a58783b */ /* 0x000ede0000000200 */
[-C--:B0-----:R-:W-:Y:S08]  /*33c0*/  HMMA.16816.F32.BF16 R64, R72, R78.reuse, R64 ;  /* 0x0000004e4840723c */ /* 0x081ff00000041840 */
[----:B--2---:R-:W-:Y:S01]  /*33d0*/  HMMA.16816.F32.BF16 R84, R60, R78, R84 ;  /* 0x0000004e3c54723c */ /* 0x004fe20000041854 */
[----:B------:R-:W0:Y:S04]  /*33e0*/  LDSM.16.M88.4 R76, [R28+0x4080] ;  /* 0x004080001c4c783b */ /* 0x000e280000000200 */
[----:B------:R-:W2:Y:S11]  /*33f0*/  LDSM.16.M88.4 R60, [R28+0x5080] ;  /* 0x005080001c3c783b */ /* 0x000eb60000000200 */
[-C--:B-1----:R-:W-:Y:S08]  /*3400*/  HMMA.16816.F32.BF16 R64, R80, R68.reuse, R64 ;  /* 0x000000445040723c */ /* 0x082ff00000041840 */
[----:B---3--:R-:W-:Y:S01]  /*3410*/  HMMA.16816.F32.BF16 R84, R88, R68, R84 ;  /* 0x000000445854723c */ /* 0x008fe20000041854 */
[----:B------:R-:W-:-:S04]  /*3420*/  IADD3 R13, R13, 0x80, RZ ;  /* 0x000000800d0d7810 */ /* 0x000fc80007ffe0ff */
[----:B------:R-:W-:Y:S01]  /*3430*/  ISETP.GE.AND P3, PT, R13, c[0x0][0x1d0], PT ;  /* 0x000074000d007a0c */ /* 0x000fe20003f66270 */
[----:B------:R-:W-:Y:S01]  /*3440*/  FFMA R15, R99, R15, R96 ;  /* 0x0000000f630f7223 */ /* 0x000fe20000000060 */
[----:B------:R-:W-:Y:S01]  /*3450*/  MOV R171, R92 ;  /* 0x0000005c00ab7202 */ /* 0x000fe20000000f00 */
[----:B------:R-:W-:Y:S01]  /*3460*/  FFMA R17, R101, R17, R98 ;  /* 0x0000001165117223 */ /* 0x000fe20000000062 */
[----:B------:R-:W-:Y:S01]  /*3470*/  MOV R167, R94 ;  /* 0x0000005e00a77202 */ /* 0x000fe20000000f00 */
[----:B------:R-:W-:-:S06]  /*3480*/  FFMA R37, R102, R37, R100 ;  /* 0x0000002566257223 */ /* 0x000fcc0000000064 */
[----:B0-----:R-:W-:Y:S01]  /*3490*/  HMMA.16816.F32.BF16 R76, R76, R70, R64 ;  /* 0x000000464c4c723c */ /* 0x001fe20000041840 */
[----:B------:R-:W-:Y:S02]  /*34a0*/  FFMA R36, R103, R36, R97 ;  /* 0x0000002467247223 */ /* 0x000fe40000000061 */
[----:B------:R-:W-:-:S05]  /*34b0*/  IMAD.MOV.U32 R170, RZ, RZ, R93 ;  /* 0x000000ffffaa7224 */ /* 0x000fca00078e005d */
[----:B--2---:R-:W-:Y:S01]  /*34c0*/  HMMA.16816.F32.BF16 R68, R60, R70, R84 ;  /* 0x000000463c44723c */ /* 0x004fe20000041854 */
[----:B------:R-:W-:-:S06]  /*34d0*/  IMAD.MOV.U32 R166, RZ, RZ, R95 ;  /* 0x000000ffffa67224 */ /* 0x000fcc00078e005f */
[----:B------:R-:W-:-:S04]  /*34e0*/  IMAD.MOV.U32 R60, RZ, RZ, 0x80 ;  /* 0x00000080ff3c7424 */ /* 0x000fc800078e00ff */
[C---:B------:R-:W-:Y:S02]  /*34f0*/  IMAD R31, R60.reuse, c[0x0][0x1b4], R31 ;  /* 0x00006d003c1f7a24 */ /* 0x040fe400078e021f */
[----:B------:R-:W-:Y:S01]  /*3500*/  IMAD R27, R60, c[0x0][0x1a4], R27 ;  /* 0x000069003c1b7a24 */ /* 0x000fe200078e021b */
[----:B------:R-:W-:Y:S01]  /*3510*/  @P3 CALL.REL.NOINC `(.L_x_0) ;  /* 0x0000001000003944 */ /* 0x000fe20003c00000 */
[----:B------:R-:W-:Y:S05]  /*3520*/  BRA `(.L_x_1) ;  /* 0xffffe27000007947 */ /* 0x000fea000383ffff */
.L_x_0:
[C---:B------:R-:W-:Y:S01]  /*3530*/  LEA R10, R11.reuse, R16, 0x3 ;  /* 0x000000100b0a7211 */ /* 0x040fe200078e18ff */
[----:B------:R-:W-:Y:S01]  /*3540*/  IMAD.MOV.U32 R25, RZ, RZ, R17 ;  /* 0x000000ffff197224 */ /* 0x000fe200078e0011 */
[-C--:B------:R-:W-:Y:S01]  /*3550*/  LEA R12, P1, R14, R3.reuse, 0x1 ;  /* 0x000000030e0c7211 */ /* 0x080fe200078208ff */
[----:B------:R-:W-:Y:S01]  /*3560*/  IMAD.MOV.U32 R42, RZ, RZ, R36 ;  /* 0x000000ffff2a7224 */ /* 0x000fe200078e0024 */
[----:B------:R-:W-:Y:S01]  /*3570*/  BAR.SYNC.DEFER_BLOCKING 0x0 ;  /* 0x0000000000007b1d */ /* 0x000fe20000010000 */
[----:B------:R-:W-:Y:S01]  /*3580*/  IMAD R24, R11, 0x8, R10 ;  /* 0x000000080b187824 */ /* 0x000fe200078e020a */
[----:B------:R-:W-:Y:S02]  /*3590*/  LEA R18, P2, R16, R3, 0x1 ;  /* 0x0000000310127211 */ /* 0x000fe400078408ff */
[----:B------:R-:W-:-:S02]  /*35a0*/  LEA.HI.X.SX32 R13, R14, R9, 0x1, P1 ;  /* 0x000000090e0d7211 */ /* 0x000fc400008f0eff */
[----:B------:R-:W-:Y:S02]  /*35b0*/  LEA R14, R11, R24, 0x3 ;  /* 0x000000180b0e7211 */ /* 0x000fe400078e18ff */
[----:B------:R-:W-:Y:S02]  /*35c0*/  LEA R20, P3, R10, R3, 0x1 ;  /* 0x000000030a147211 */ /* 0x000fe400078608ff */
[----:B------:R-:W-:Y:S02]  /*35d0*/  LEA.HI.X.SX32 R19, R16, R9, 0x1, P2 ;  /* 0x0000000910137211 */ /* 0x000fe400010f0eff */
[----:B------:R-:W-:Y:S02]  /*35e0*/  LEA R22, P1, R24, R3, 0x1 ;  /* 0x0000000318167211 */ /* 0x000fe400078208ff */
[----:B------:R-:W-:Y:S02]  /*35f0*/  FSETP.GT.AND P2, PT, |R25|, 8.50705917302346158658e+37, PT ;  /* 0x7e8000001900780b */ /* 0x000fe40003f44200 */
[----:B------:R-:W-:-:S02]  /*3600*/  LEA R26, R11, R14, 0x3 ;  /* 0x0000000e0b1a7211 */ /* 0x000fc400078e18ff */
[----:B------:R-:W-:Y:S02]  /*3610*/  LEA.HI.X.SX32 R21, R10, R9, 0x1, P3 ;  /* 0x000000090a157211 */ /* 0x000fe400018f0eff */
[----:B------:R-:W-:Y:S01]  /*3620*/  LEA R16, P3, R14, R3, 0x1 ;  /* 0x000000030e107211 */ /* 0x000fe200078608ff */
[C---:B------:R-:W-:Y:S01]  /*3630*/  IMAD R32, R11.reuse, 0x8, R26 ;  /* 0x000000080b207824 */ /* 0x040fe200078e021a */
[----:B------:R-:W-:Y:S02]  /*3640*/  LEA.HI.X.SX32 R23, R24, R9, 0x1, P1 ;  /* 0x0000000918177211 */ /* 0x000fe400008f0eff */
[----:B------:R-:W-:Y:S01]  /*3650*/  MOV R38, R15 ;  /* 0x0000000f00267202 */ /* 0x000fe20000000f00 */
[----:B------:R-:W-:Y:S01]  /*3660*/  IMAD R40, R11, 0x8, R32 ;  /* 0x000000080b287824 */ /* 0x000fe200078e0220 */
[----:B------:R-:W-:Y:S01]  /*3670*/  FSETP.GEU.AND P1, PT, |R25|, 1.175494350822287508e-38, PT ;  /* 0x008000001900780b */ /* 0x000fe20003f2e200 */
[----:B------:R-:W-:Y:S01]  /*3680*/  @P2 FMUL R79, R79, 0.25 ;  /* 0x3e8000004f4f2820 */ /* 0x000fe20000400000 */
[----:B------:R-:W-:Y:S01]  /*3690*/  LEA.HI.X.SX32 R17, R14, R9, 0x1, P3 ;  /* 0x000000090e117211 */ /* 0x000fe200018f0eff */
[C---:B------:R-:W-:Y:S01]  /*36a0*/  FMUL R14, R25.reuse, 8388608 ;  /* 0x4b000000190e7820 */ /* 0x040fe20000400000 */
[----:B------:R-:W-:Y:S01]  /*36b0*/  LEA R10, P4, R26, R3, 0x1 ;  /* 0x000000031a0a7211 */ /* 0x000fe200078808ff */
[----:B------:R-:W-:Y:S01]  /*36c0*/  FMUL R5, R38, 8388608 ;  /* 0x4b00000026057820 */ /* 0x000fe20000400000 */
[----:B------:R-:W-:Y:S01]  /*36d0*/  FSETP.GEU.AND P5, PT, R25, 1.175494350822287508e-38, PT ;  /* 0x008000001900780b */ /* 0x000fe20003fae000 */
[----:B------:R-:W-:Y:S01]  /*36e0*/  @P2 FMUL R78, R78, 0.25 ;  /* 0x3e8000004e4e2820 */ /* 0x000fe20000400000 */
[----:B------:R-:W-:-:S02]  /*36f0*/  FSETP.GEU.AND P3, PT, R38, 1.175494350822287508e-38, PT ;  /* 0x008000002600780b */ /* 0x000fc40003f6e000 */
[----:B------:R-:W-:Y:S02]  /*3700*/  LEA.HI.X.SX32 R11, R26, R9, 0x1, P4 ;  /* 0x000000091a0b7211 */ /* 0x000fe400020f0eff */
[----:B------:R-:W-:Y:S01]  /*3710*/  FSETP.GT.AND P4, PT, |R38|, 8.50705917302346158658e+37, PT ;  /* 0x7e8000002600780b */ /* 0x000fe20003f84200 */
[----:B------:R-:W-:Y:S01]  /*3720*/  @!P1 FMUL R79, R79, 16777216 ;  /* 0x4b8000004f4f9820 */ /* 0x000fe20000400000 */
[----:B------:R-:W-:Y:S01]  /*3730*/  FSEL R44, R14, R25, !P5 ;  /* 0x000000190e2c7208 */ /* 0x000fe20006800000 */
[----:B------:R-:W-:Y:S01]  /*3740*/  @P2 FMUL R25, R25, 0.25 ;  /* 0x3e80000019192820 */ /* 0x000fe20000400000 */
[----:B------:R-:W-:Y:S01]  /*3750*/  FSEL R43, R5, R38, !P3 ;  /* 0x00000026052b7208 */ /* 0x000fe20005800000 */
[----:B------:R-:W-:Y:S01]  /*3760*/  @!P1 FMUL R78, R78, 16777216 ;  /* 0x4b8000004e4e9820 */ /* 0x000fe20000400000 */
[----:B------:R-:W-:Y:S01]  /*3770*/  MOV R41, R37 ;  /* 0x0000002500297202 */ /* 0x000fe20000000f00 */
[----:B------:R-:W-:Y:S01]  /*3780*/  @!P1 FMUL R25, R25, 16777216 ;  /* 0x4b80000019199820 */ /* 0x000fe20000400000 */
[----:B------:R-:W-:-:S02]  /*3790*/  IADD3 R5, R43, -0x3f3504f3, RZ ;  /* 0xc0cafb0d2b057810 */ /* 0x000fc40007ffe0ff */
[C---:B------:R-:W-:Y:S01]  /*37a0*/  FSETP.GEU.AND P2, PT, R41.reuse, 1.175494350822287508e-38, PT ;  /* 0x008000002900780b */ /* 0x040fe20003f4e000 */
[----:B------:R-:W-:Y:S01]  /*37b0*/  FMUL R24, R41, 8388608 ;  /* 0x4b00000029187820 */ /* 0x000fe20000400000 */
[----:B------:R0:W-:Y:S01]  /*37c0*/  MUFU.RCP R37, R25 ;  /* 0x0000001900257308 */ /* 0x0001e20000001000 */
[----:B------:R-:W-:Y:S01]  /*37d0*/  LOP3.LUT R26, R5, 0xff800000, RZ, 0xc0, !PT ;  /* 0xff800000051a7812 */ /* 0x000fe200078ec0ff */
[----:B------:R-:W-:Y:S01]  /*37e0*/  @P4 FMUL R77, R77, 0.25 ;  /* 0x3e8000004d4d4820 */ /* 0x000fe20000400000 */
[----:B------:R-:W-:Y:S01]  /*37f0*/  IADD3 R15, R44, -0x3f3504f3, RZ ;  /* 0xc0cafb0d2c0f7810 */ /* 0x000fe20007ffe0ff */
[----:B------:R-:W-:Y:S01]  /*3800*/  @P4 FMUL R76, R76, 0.25 ;  /* 0x3e8000004c4c4820 */ /* 0x000fe20000400000 */
[----:B------:R-:W-:Y:S02]  /*3810*/  FSEL R5, RZ, -23, P3 ;  /* 0xc1b80000ff057808 */ /* 0x000fe40001800000 */
[----:B------:R-:W-:Y:S01]  /*3820*/  FSEL R27, RZ, -23, P5 ;  /* 0xc1b80000ff1b7808 */ /* 0x000fe20002800000 */
[----:B------:R-:W-:Y:S01]  /*3830*/  I2F R28, R26 ;  /* 0x0000001a001c7306 */ /* 0x000fe20000201400 */
[C---:B0-----:R-:W-:Y:S01]  /*3840*/  FMUL R25, R42.reuse, 8388608 ;  /* 0x4b0000002a197820 */ /* 0x041fe20000400000 */
[----:B------:R-:W-:-:S02]  /*3850*/  FSETP.GEU.AND P3, PT, R42, 1.175494350822287508e-38, PT ;  /* 0x008000002a00780b */ /* 0x000fc40003f6e000 */
[----:B------:R-:W-:Y:S02]  /*3860*/  FSEL R45, R24, R41, !P2 ;  /* 0x00000029182d7208 */ /* 0x000fe40005000000 */
[C---:B------:R-:W-:Y:S01]  /*3870*/  FSETP.GEU.AND P5, PT, |R38|.reuse, 1.175494350822287508e-38, PT ;  /* 0x008000002600780b */ /* 0x040fe20003fae200 */
[----:B------:R-:W-:Y:S01]  /*3880*/  @P4 FMUL R38, R38, 0.25 ;  /* 0x3e80000026264820 */ /* 0x000fe20000400000 */
[----:B------:R-:W-:Y:S02]  /*3890*/  FSEL R31, RZ, -23, P2 ;  /* 0xc1b80000ff1f7808 */ /* 0x000fe40001000000 */
[----:B------:R-:W-:Y:S02]  /*38a0*/  FSETP.GT.AND P2, PT, |R42|, 8.50705917302346158658e+37, PT ;  /* 0x7e8000002a00780b */ /* 0x000fe40003f44200 */
[----:B------:R-:W-:Y:S02]  /*38b0*/  LOP3.LUT R29, R15, 0xff800000, RZ, 0xc0, !PT ;  /* 0xff8000000f1d7812 */ /* 0x000fe400078ec0ff */
[----:B------:R-:W-:-:S02]  /*38c0*/  FSETP.GT.AND P4, PT, |R41|, 8.50705917302346158658e+37, PT ;  /* 0x7e8000002900780b */ /* 0x000fc40003f84200 */
[----:B------:R-:W-:Y:S01]  /*38d0*/  FSEL R46, R25, R42, !P3 ;  /* 0x0000002a192e7208 */ /* 0x000fe20005800000 */
[----:B------:R-:W0:Y:S01]  /*38e0*/  I2F R30, R29 ;  /* 0x0000001d001e7306 */ /* 0x000e220000201400 */
[----:B------:R-:W-:Y:S01]  /*38f0*/  FSEL R33, RZ, -23, P3 ;  /* 0xc1b80000ff217808 */ /* 0x000fe20001800000 */
[----:B------:R-:W-:Y:S01]  /*3900*/  @!P5 FMUL R38, R38, 16777216 ;  /* 0x4b8000002626d820 */ /* 0x000fe20000400000 */
[C---:B------:R-:W-:Y:S01]  /*3910*/  FSETP.GEU.AND P3, PT, |R42|.reuse, 1.175494350822287508e-38, PT ;  /* 0x008000002a00780b */ /* 0x040fe20003f6e200 */
[----:B------:R-:W-:Y:S01]  /*3920*/  @!P5 FMUL R77, R77, 16777216 ;  /* 0x4b8000004d4dd820 */ /* 0x000fe20000400000 */
[----:B------:R-:W-:Y:S01]  /*3930*/  FSETP.GEU.AND P1, PT, |R41|, 1.175494350822287508e-38, PT ;  /* 0x008000002900780b */ /* 0x000fe20003f2e200 */
[----:B------:R-:W-:Y:S01]  /*3940*/  @P2 FMUL R42, R42, 0.25 ;  /* 0x3e8000002a2a2820 */ /* 0x000fe20000400000 */
[C---:B------:R-:W-:Y:S01]  /*3950*/  LEA R14, P6, R32.reuse, R3, 0x1 ;  /* 0x00000003200e7211 */ /* 0x040fe200078c08ff */
[----:B------:R-:W1:Y:S01]  /*3960*/  MUFU.RCP R38, R38 ;  /* 0x0000002600267308 */ /* 0x000e620000001000 */
[----:B------:R-:W-:Y:S01]  /*3970*/  IADD3 R24, R45, -0x3f3504f3, RZ ;  /* 0xc0cafb0d2d187810 */ /* 0x000fe20007ffe0ff */
[----:B------:R-:W-:Y:S01]  /*3980*/  @P4 FMUL R41, R41, 0.25 ;  /* 0x3e80000029294820 */ /* 0x000fe20000400000 */
[----:B------:R-:W-:Y:S01]  /*3990*/  LEA.HI.X.SX32 R15, R32, R9, 0x1, P6 ;  /* 0x00000009200f7211 */ /* 0x000fe200030f0eff */
[----:B------:R-:W-:Y:S01]  /*39a0*/  @P2 FMUL R71, R71, 0.25 ;  /* 0x3e80000047472820 */ /* 0x000fe20000400000 */
[----:B------:R-:W-:Y:S01]  /*39b0*/  LOP3.LUT R32, R24, 0xff800000, RZ, 0xc0, !PT ;  /* 0xff80000018207812 */ /* 0x000fe200078ec0ff */
[----:B------:R-:W-:Y:S01]  /*39c0*/  @P2 FMUL R70, R70, 0.25 ;  /* 0x3e80000046462820 */ /* 0x000fe20000400000 */
[----:B------:R-:W-:Y:S01]  /*39d0*/  IADD3 R24, R46, -0x3f3504f3, RZ ;  /* 0xc0cafb0d2e187810 */ /* 0x000fe20007ffe0ff */
[----:B------:R-:W-:Y:S01]  /*39e0*/  @!P3 FMUL R42, R42, 16777216 ;  /* 0x4b8000002a2ab820 */ /* 0x000fe20000400000 */
[----:B------:R-:W2:Y:S01]  /*39f0*/  I2F R34, R32 ;  /* 0x0000002000227306 */ /* 0x000ea20000201400 */
[----:B------:R-:W-:Y:S01]  /*3a00*/  @!P1 FMUL R41, R41, 16777216 ;  /* 0x4b80000029299820 */ /* 0x000fe20000400000 */
[----:B------:R-:W-:Y:S01]  /*3a10*/  LOP3.LUT R35, R24, 0xff800000, RZ, 0xc0, !PT ;  /* 0xff80000018237812 */ /* 0x000fe200078ec0ff */
[----:B0-----:R-:W-:Y:S01]  /*3a20*/  FFMA.FTZ R27, R30, 1.1920928955078125e-07, R27 ;  /* 0x340000001e1b7823 */ /* 0x001fe2000001001b */
[----:B------:R-:W-:Y:S01]  /*3a30*/  LEA R24, P6, R40, R3, 0x1 ;  /* 0x0000000328187211 */ /* 0x000fe200078c08ff */
[----:B------:R-:W-:Y:S01]  /*3a40*/  @P4 FMUL R69, R69, 0.25 ;  /* 0x3e80000045454820 */ /* 0x000fe20000400000 */
[----:B------:R-:W-:Y:S01]  /*3a50*/  IADD3 R26, R43, -R26, RZ ;  /* 0x8000001a2b1a7210 */ /* 0x000fe20007ffe0ff */
[----:B------:R-:W-:Y:S01]  /*3a60*/  @P4 FMUL R68, R68, 0.25 ;  /* 0x3e80000044444820 */ /* 0x000fe20000400000 */
[----:B------:R0:W3:Y:S01]  /*3a70*/  I2F R36, R35 ;  /* 0x0000002300247306 */ /* 0x0000e20000201400 */
[----:B------:R-:W-:Y:S01]  /*3a80*/  @!P5 FMUL R76, R76, 16777216 ;  /* 0x4b8000004c4cd820 */ /* 0x000fe20000400000 */
[----:B------:R-:W-:Y:S01]  /*3a90*/  LEA.HI.X.SX32 R25, R40, R9, 0x1, P6 ;  /* 0x0000000928197211 */ /* 0x000fe200030f0eff */
[----:B------:R-:W-:Y:S01]  /*3aa0*/  @!P3 FMUL R71, R71, 16777216 ;  /* 0x4b8000004747b820 */ /* 0x000fe20000400000 */
[----:B------:R-:W-:Y:S01]  /*3ab0*/  IADD3 R29, R44, -R29, RZ ;  /* 0x8000001d2c1d7210 */ /* 0x000fe20007ffe0ff */
[----:B------:R-:W-:Y:S01]  /*3ac0*/  @!P3 FMUL R70, R70, 16777216 ;  /* 0x4b8000004646b820 */ /* 0x000fe20000400000 */
[----:B------:R-:W-:Y:S01]  /*3ad0*/  ISETP.GE.U32.AND P4, PT, R43, 0x7f800000, PT ;  /* 0x7f8000002b00780c */ /* 0x000fe20003f86070 */
[----:B------:R-:W-:Y:S01]  /*3ae0*/  @!P1 FMUL R69, R69, 16777216 ;  /* 0x4b80000045459820 */ /* 0x000fe20000400000 */
[----:B------:R-:W4:Y:S01]  /*3af0*/  MUFU.RCP R3, R42 ;  /* 0x0000002a00037308 */ /* 0x000f220000001000 */
[----:B------:R-:W-:Y:S01]  /*3b00*/  @!P1 FMUL R68, R68, 16777216 ;  /* 0x4b80000044449820 */ /* 0x000fe20000400000 */
[----:B0-----:R-:W-:Y:S01]  /*3b10*/  IADD3 R35, R46, -R35, RZ ;  /* 0x800000232e237210 */ /* 0x001fe20007ffe0ff */
[----:B------:R-:W-:Y:S01]  /*3b20*/  FFMA.FTZ R5, R28, 1.1920928955078125e-07, R5 ;  /* 0x340000001c057823 */ /* 0x000fe20000010005 */
[----:B------:R-:W-:Y:S01]  /*3b30*/  ISETP.GE.U32.AND P3, PT, R45, 0x7f800000, PT ;  /* 0x7f8000002d00780c */ /* 0x000fe20003f66070 */
[----:B-1----:R-:W-:Y:S01]  /*3b40*/  FMUL R39, R38, R76 ;  /* 0x0000004c26277220 */ /* 0x002fe20000400000 */
[----:B------:R-:W-:Y:S01]  /*3b50*/  ISETP.GE.U32.AND P5, PT, R44, 0x7f800000, PT ;  /* 0x7f8000002c00780c */ /* 0x000fe20003fa6070 */
[----:B--2---:R-:W-:Y:S01]  /*3b60*/  FFMA.FTZ R31, R34, 1.1920928955078125e-07, R31 ;  /* 0x34000000221f7823 */ /* 0x004fe2000001001f */
[----:B------:R-:W0:Y:S01]  /*3b70*/  MUFU.RCP R30, R41 ;  /* 0x00000029001e7308 */ /* 0x000e220000001000 */
[----:B---3--:R-:W-:Y:S01]  /*3b80*/  FFMA.FTZ R33, R36, 1.1920928955078125e-07, R33 ;  /* 0x3400000024217823 */ /* 0x008fe20000010021 */
[----:B------:R-:W-:Y:S01]  /*3b90*/  ISETP.GE.U32.AND P1, PT, R46, 0x7f800000, PT ;  /* 0x7f8000002e00780c */ /* 0x000fe20003f26070 */
[----:B------:R-:W-:Y:S01]  /*3ba0*/  FMUL R36, R38, R77 ;  /* 0x0000004d26247220 */ /* 0x000fe20000400000 */
[----:B------:R-:W-:Y:S01]  /*3bb0*/  FSETP.NEU.AND P2, PT, R43, RZ, PT ;  /* 0x000000ff2b00720b */ /* 0x000fe20003f4d000 */
[----:B------:R-:W-:-:S02]  /*3bc0*/  FMUL R34, R37, R79 ;  /* 0x0000004f25227220 */ /* 0x000fc40000400000 */
[----:B------:R-:W-:Y:S01]  /*3bd0*/  FMUL R37, R37, R78 ;  /* 0x0000004e25257220 */ /* 0x000fe20000400000 */
[----:B------:R-:W-:Y:S01]  /*3be0*/  F2FP.BF16.PACK_AB R36, R36, R39 ;  /* 0x000000272424723e */ /* 0x000fe200000010ff */
[C---:B----4-:R-:W-:Y:S02]  /*3bf0*/  FMUL R9, R3.reuse, R71 ;  /* 0x0000004703097220 */ /* 0x050fe40000400000 */
[----:B------:R-:W-:Y:S01]  /*3c00*/  FMUL R28, R3, R70 ;  /* 0x00000046031c7220 */ /* 0x000fe20000400000 */
[----:B------:R-:W-:Y:S01]  /*3c10*/  F2FP.BF16.PACK_AB R34, R34, R37 ;  /* 0x000000252222723e */ /* 0x000fe200000010ff */
[----:B------:R-:W-:Y:S01]  /*3c20*/  IMAD.IADD R32, R45, 0x1, -R32 ;  /* 0x000000012d207824 */ /* 0x000fe200078e0a20 */
[----:B------:R-:W-:Y:S01]  /*3c30*/  PRMT R38, R36, 0x7632, R38 ;  /* 0x0000763224267816 */ /* 0x000fe20000000026 */
[----:B------:R-:W-:Y:S01]  /*3c40*/  FADD R26, R26, -1 ;  /* 0xbf8000001a1a7421 */ /* 0x000fe20000000000 */
[----:B------:R-:W-:Y:S01]  /*3c50*/  PRMT R39, R34, 0x7610, R39 ;  /* 0x0000761022277816 */ /* 0x000fe20000000027 */
[----:B0-----:R-:W-:Y:S01]  /*3c60*/  FMUL R3, R30, R69 ;  /* 0x000000451e037220 */ /* 0x001fe20000400000 */
[----:B------:R-:W-:Y:S01]  /*3c70*/  PRMT R40, R34, 0x7632, R40 ;  /* 0x0000763222287816 */ /* 0x000fe20000000028 */
[----:B------:R-:W-:Y:S01]  /*3c80*/  FMUL R30, R30, R68 ;  /* 0x000000441e1e7220 */ /* 0x000fe20000400000 */
[----:B------:R-:W-:Y:S01]  /*3c90*/  F2FP.BF16.PACK_AB R9, R9, R28 ;  /* 0x0000001c0909723e */ /* 0x000fe200000010ff */
[----:B------:R-:W-:Y:S01]  /*3ca0*/  FADD R32, R32, -1 ;  /* 0xbf80000020207421 */ /* 0x000fe20000000000 */
[----:B------:R-:W-:Y:S01]  /*3cb0*/  LOP3.LUT R37, R7, 0x20, RZ, 0x3c, !PT ;  /* 0x0000002007257812 */ /* 0x000fe200078e3cff */
[----:B------:R0:W-:Y:S01]  /*3cc0*/  STS.U16 [R7], R36 ;  /* 0x0000002407007388 */ /* 0x0001e20000000400 */
[----:B------:R-:W-:Y:S01]  /*3cd0*/  F2FP.BF16.PACK_AB R3, R3, R30 ;  /* 0x0000001e0303723e */ /* 0x000fe200000010ff */
[----:B------:R-:W-:Y:S01]  /*3ce0*/  IMAD.MOV.U32 R30, RZ, RZ, 0x3dc6b27f ;  /* 0x3dc6b27fff1e7424 */ /* 0x000fe200078e00ff */
[----:B------:R-:W-:Y:S01]  /*3cf0*/  LOP3.LUT R28, R7, 0x40, RZ, 0x3c, !PT ;  /* 0x00000040071c7812 */ /* 0x000fe200078e3cff */
[----:B------:R1:W-:Y:S01]  /*3d00*/  STS.U16 [R7+0x80], R38 ;  /* 0x0000802607007388 */ /* 0x0003e20000000400 */
[----:B------:R-:W-:Y:S01]  /*3d10*/  PRMT R41, R3, 0x7610, R41 ;  /* 0x0000761003297816 */ /* 0x000fe20000000029 */
[----:B------:R-:W-:Y:S01]  /*3d20*/  FADD R29, R29, -1 ;  /* 0xbf8000001d1d7421 */ /* 0x000fe20000000000 */
[----:B------:R-:W-:Y:S01]  /*3d30*/  PRMT R42, R3, 0x7632, R42 ;  /* 0x00007632032a7816 */ /* 0x000fe2000000002a */
[C---:B------:R-:W-:Y:S01]  /*3d40*/  FFMA.FTZ R3, R26.reuse, R30, -0.16845393180847167969 ;  /* 0xbe2c7f301a037423 */ /* 0x040fe2000001001e */
[----:B------:R-:W-:Y:S01]  /*3d50*/  LOP3.LUT R34, R7, 0x60, RZ, 0x3c, !PT ;  /* 0x0000006007227812 */ /* 0x000fe200078e3cff */
[----:B------:R-:W-:Y:S01]  /*3d60*/  STS.U16 [R37+0x400], R39 ;  /* 0x0004002725007388 */ /* 0x000fe20000000400 */
[----:B0-----:R-:W-:Y:S01]  /*3d70*/  PRMT R36, R9, 0x7632, R36 ;  /* 0x0000763209247816 */ /* 0x001fe20000000024 */
[----:B------:R-:W-:-:S02]  /*3d80*/  FFMA.FTZ R3, R26, R3, 0.1716887056827545166 ;  /* 0x3e2fcf2a1a037423 */ /* 0x000fc40000010003 */
[----:B-1----:R-:W-:Y:S01]  /*3d90*/  FFMA.FTZ R7, R32, R30, -0.16845393180847167969 ;  /* 0xbe2c7f3020077423 */ /* 0x002fe2000001001e */
[----:B------:R-:W-:Y:S01]  /*3da0*/  STS.U16 [R37+0x480], R40 ;  /* 0x0004802825007388 */ /* 0x000fe20000000400 */
[----:B------:R-:W-:Y:S02]  /*3db0*/  FFMA.FTZ R3, R26, R3, -0.17900948226451873779 ;  /* 0xbe374e431a037423 */ /* 0x000fe40000010003 */
[----:B------:R-:W-:Y:S01]  /*3dc0*/  FFMA.FTZ R7, R32, R7, 0.1716887056827545166 ;  /* 0x3e2fcf2a20077423 */ /* 0x000fe20000010007 */
[----:B------:R-:W-:Y:S01]  /*3dd0*/  STS.U16 [R28+0x800], R41 ;  /* 0x000800291c007388 */ /* 0x000fe20000000400 */
[----:B------:R-:W-:Y:S02]  /*3de0*/  FFMA.FTZ R3, R26, R3, 0.20512372255325317383 ;  /* 0x3e520bf41a037423 */ /* 0x000fe40000010003 */
[----:B------:R-:W-:Y:S01]  /*3df0*/  FFMA.FTZ R7, R32, R7, -0.17900948226451873779 ;  /* 0xbe374e4320077423 */ /* 0x000fe20000010007 */
[----:B------:R0:W-:Y:S01]  /*3e00*/  STS.U16 [R28+0x880], R42 ;  /* 0x0008802a1c007388 */ /* 0x0001e20000000400 */
[----:B------:R-:W-:-:S02]  /*3e10*/  FFMA.FTZ R3, R26, R3, -0.24046532809734344482 ;  /* 0xbe763c8b1a037423 */ /* 0x000fc40000010003 */
[----:B------:R-:W-:Y:S01]  /*3e20*/  FFMA.FTZ R7, R32, R7, 0.20512372255325317383 ;  /* 0x3e520bf420077423 */ /* 0x000fe20000010007 */
[----:B------:R-:W-:Y:S01]  /*3e30*/  STS.U16 [R34+0xc00], R9 ;  /* 0x000c000922007388 */ /* 0x000fe20000000400 */
[----:B------:R-:W-:Y:S02]  /*3e40*/  FFMA.FTZ R3, R26, R3, 0.28857114911079406738 ;  /* 0x3e93bf991a037423 */ /* 0x000fe40000010003 */
[----:B------:R-:W-:Y:S01]  /*3e50*/  FFMA.FTZ R7, R32, R7, -0.24046532809734344482 ;  /* 0xbe763c8b20077423 */ /* 0x000fe20000010007 */
[----:B------:R-:W-:Y:S01]  /*3e60*/  STS.U16 [R34+0xc80], R36 ;  /* 0x000c802422007388 */ /* 0x000fe20000000400 */
[----:B------:R-:W-:Y:S02]  /*3e70*/  FFMA.FTZ R3, R26, R3, -0.36067417263984680176 ;  /* 0xbeb8aa491a037423 */ /* 0x000fe40000010003 */
[----:B------:R-:W-:Y:S01]  /*3e80*/  FFMA.FTZ R7, R32, R7, 0.28857114911079406738 ;  /* 0x3e93bf9920077423 */ /* 0x000fe20000010007 */
[----:B------:R-:W-:Y:S01]  /*3e90*/  BAR.SYNC.DEFER_BLOCKING 0x0 ;  /* 0x0000000000007b1d */ /* 0x000fe20000010000 */
[----:B------:R-:W-:-:S02]  /*3ea0*/  FFMA.FTZ R3, R26, R3, 0.48089820146560668945 ;  /* 0x3ef6384a1a037423 */ /* 0x000fc40000010003 */
[----:B------:R-:W-:Y:S02]  /*3eb0*/  FFMA.FTZ R7, R32, R7, -0.36067417263984680176 ;  /* 0xbeb8aa4920077423 */ /* 0x000fe40000010007 */
[----:B------:R-:W-:Y:S02]  /*3ec0*/  FFMA.FTZ R3, R26, R3, -0.72134751081466674805 ;  /* 0xbf38aa3b1a037423 */ /* 0x000fe40000010003 */
[----:B------:R-:W-:Y:S02]  /*3ed0*/  FFMA.FTZ R7, R32, R7, 0.48089820146560668945 ;  /* 0x3ef6384a20077423 */ /* 0x000fe40000010007 */
[----:B------:R-:W-:Y:S02]  /*3ee0*/  FMUL R3, R26, R3 ;  /* 0x000000031a037220 */ /* 0x000fe40000400000 */
[----:B------:R-:W-:Y:S02]  /*3ef0*/  FFMA.FTZ R7, R32, R7, -0.72134751081466674805 ;  /* 0xbf38aa3b20077423 */ /* 0x000fe40000010007 */
[----:B------:R-:W-:-:S02]  /*3f00*/  FMUL R3, R26, R3 ;  /* 0x000000031a037220 */ /* 0x000fc40000400000 */
[----:B------:R-:W-:Y:S02]  /*3f10*/  FMUL R7, R32, R7 ;  /* 0x0000000720077220 */ /* 0x000fe40000400000 */
[----:B------:R-:W-:Y:S02]  /*3f20*/  FFMA.FTZ R26, R26, 1.4426950216293334961, R3 ;  /* 0x3fb8aa3b1a1a7823 */ /* 0x000fe40000010003 */
[C---:B------:R-:W-:Y:S02]  /*3f30*/  FMUL R7, R32.reuse, R7 ;  /* 0x0000000720077220 */ /* 0x040fe40000400000 */
[----:B------:R-:W-:Y:S02]  /*3f40*/  FADD R35, R35, -1 ;  /* 0xbf80000023237421 */ /* 0x000fe40000000000 */
[----:B------:R-:W-:Y:S01]  /*3f50*/  FFMA.FTZ R32, R32, 1.4426950216293334961, R7 ;  /* 0x3fb8aa3b20207823 */ /* 0x000fe20000010007 */
[----:B------:R-:W1:Y:S01]  /*3f60*/  LDS R9, [R8] ;  /* 0x0000000008097984 */ /* 0x000e620000000800 */
[----:B0-----:R-:W-:-:S02]  /*3f70*/  FFMA.FTZ R28, R29, R30, -0.16845393180847167969 ;  /* 0xbe2c7f301d1c7423 */ /* 0x001fc4000001001e */
[----:B------:R-:W-:Y:S01]  /*3f80*/  FFMA.FTZ R30, R35, R30, -0.16845393180847167969 ;  /* 0xbe2c7f30231e7423 */ /* 0x000fe2000001001e */
[----:B------:R-:W0:Y:S01]  /*3f90*/  LDS R37, [R8+0x100] ;  /* 0x0001000008257984 */ /* 0x000e220000000800 */
[----:B------:R-:W-:Y:S02]  /*3fa0*/  FFMA.FTZ R28, R29, R28, 0.1716887056827545166 ;  /* 0x3e2fcf2a1d1c7423 */ /* 0x000fe4000001001c */
[----:B------:R-:W-:Y:S01]  /*3fb0*/  FFMA.FTZ R30, R35, R30, 0.1716887056827545166 ;  /* 0x3e2fcf2a231e7423 */ /* 0x000fe2000001001e */
[----:B------:R-:W-:Y:S01]  /*3fc0*/  LDS R3, [R8+0x200] ;  /* 0x0002000008037984 */ /* 0x000fe20000000800 */
[----:B------:R-:W-:Y:S02]  /*3fd0*/  FFMA.FTZ R28, R29, R28, -0.17900948226451873779 ;  /* 0xbe374e431d1c7423 */ /* 0x000fe4000001001c */
[----:B------:R-:W-:Y:S01]  /*3fe0*/  FFMA.FTZ R30, R35, R30, -0.17900948226451873779 ;  /* 0xbe374e43231e7423 */ /* 0x000fe2000001001e */
[----:B------:R-:W2:Y:S01]  /*3ff0*/  LDS R7, [R8+0x300] ;  /* 0x0003000008077984 */ /* 0x000ea20000000800 */
[----:B------:R-:W-:-:S02]  /*4000*/  FFMA.FTZ R28, R29, R28, 0.20512372255325317383 ;  /* 0x3e520bf41d1c7423 */ /* 0x000fc4000001001c */
[----:B------:R-:W-:Y:S02]  /*4010*/  FFMA.FTZ R30, R35, R30, 0.20512372255325317383 ;  /* 0x3e520bf4231e7423 */ /* 0x000fe4000001001e */
[----:B------:R-:W-:Y:S02]  /*4020*/  FADD R5, R5, R26 ;  /* 0x0000001a05057221 */ /* 0x000fe40000000000 */
[----:B------:R-:W-:Y:S02]  /*4030*/  FFMA.FTZ R30, R35, R30, -0.24046532809734344482 ;  /* 0xbe763c8b231e7423 */ /* 0x000fe4000001001e */
[----:B------:R-:W-:Y:S02]  /*4040*/  @P4 IMAD.MOV.U32 R26, RZ, RZ, 0x7f800000 ;  /* 0x7f800000ff1a4424 */ /* 0x000fe400078e00ff */
[----:B------:R-:W-:Y:S02]  /*4050*/  FFMA.FTZ R28, R29, R28, -0.24046532809734344482 ;  /* 0xbe763c8b1d1c7423 */ /* 0x000fe4000001001c */
[----:B------:R-:W-:-:S02]  /*4060*/  FFMA.FTZ R30, R35, R30, 0.28857114911079406738 ;  /* 0x3e93bf99231e7423 */ /* 0x000fc4000001001e */
[----:B------:R-:W-:Y:S01]  /*4070*/  @P4 FFMA.FTZ R5, R43, R26, +INF ;  /* 0x7f8000002b054423 */ /* 0x000fe2000001001a */
[----:B------:R-:W-:Y:S01]  /*4080*/  FSETP.NEU.AND P4, PT, R44, RZ, PT ;  /* 0x000000ff2c00720b */ /* 0x000fe20003f8d000 */
[----:B------:R-:W-:Y:S02]  /*4090*/  @P3 IMAD.MOV.U32 R26, RZ, RZ, 0x7f800000 ;  /* 0x7f800000ff1a3424 */ /* 0x000fe400078e00ff */
[----:B------:R-:W-:Y:S01]  /*40a0*/  FFMA.FTZ R28, R29, R28, 0.28857114911079406738 ;  /* 0x3e93bf991d1c7423 */ /* 0x000fe2000001001c */
[----:B------:R-:W-:Y:S01]  /*40b0*/  FSEL R5, R5, -INF , P2 ;  /* 0xff80000005057808 */ /* 0x000fe20001000000 */
[----:B------:R-:W-:Y:S02]  /*40c0*/  FFMA.FTZ R30, R35, R30, -0.36067417263984680176 ;  /* 0xbeb8aa49231e7423 */ /* 0x000fe4000001001e */
[----:B------:R-:W-:Y:S02]  /*40d0*/  FADD R31, R31, R32 ;  /* 0x000000201f1f7221 */ /* 0x000fe40000000000 */
[----:B------:R-:W-:Y:S01]  /*40e0*/  @P3 FFMA.FTZ R31, R45, R26, +INF ;  /* 0x7f8000002d1f3423 */ /* 0x000fe2000001001a */
[----:B------:R-:W-:Y:S01]  /*40f0*/  FSETP.NEU.AND P3, PT, R46, RZ, PT ;  /* 0x000000ff2e00720b */ /* 0x000fe20003f6d000 */
[----:B------:R-:W-:Y:S01]  /*4100*/  FFMA.FTZ R28, R29, R28, -0.36067417263984680176 ;  /* 0xbeb8aa491d1c7423 */ /* 0x000fe2000001001c */
[----:B-1----:R-:W-:Y:S01]  /*4110*/  PRMT R26, R9, 0x7632, R26 ;  /* 0x00007632091a7816 */ /* 0x002fe2000000001a */
[----:B------:R-:W-:Y:S01]  /*4120*/  FFMA.FTZ R30, R35, R30, 0.48089820146560668945 ;  /* 0x3ef6384a231e7423 */ /* 0x000fe2000001001e */
[----:B------:R1:W-:Y:S01]  /*4130*/  STG.E.U16 [R12.64], R9 ;  /* 0x000000090c007986 */ /* 0x0003e2000c101504 */
[----:B------:R-:W-:-:S02]  /*4140*/  FFMA.FTZ R28, R29, R28, 0.48089820146560668945 ;  /* 0x3ef6384a1d1c7423 */ /* 0x000fc4000001001c */
[----:B------:R-:W-:Y:S01]  /*4150*/  FFMA.FTZ R30, R35, R30, -0.72134751081466674805 ;  /* 0xbf38aa3b231e7423 */ /* 0x000fe2000001001e */
[----:B------:R-:W-:Y:S01]  /*4160*/  STG.E.U16 [R18.64], R26 ;  /* 0x0000001a12007986 */ /* 0x000fe2000c101504 */
[----:B------:R-:W-:Y:S02]  /*4170*/  FFMA.FTZ R28, R29, R28, -0.72134751081466674805 ;  /* 0xbf38aa3b1d1c7423 */ /* 0x000fe4000001001c */
[----:B------:R-:W-:Y:S01]  /*4180*/  FMUL R30, R35, R30 ;  /* 0x0000001e231e7220 */ /* 0x000fe20000400000 */
[----:B0-----:R-:W-:Y:S01]  /*4190*/  STG.E.U16 [R20.64], R37 ;  /* 0x0000002514007986 */ /* 0x001fe2000c101504 */
[----:B------:R-:W-:Y:S02]  /*41a0*/  FMUL R28, R29, R28 ;  /* 0x0000001c1d1c7220 */ /* 0x000fe40000400000 */
[----:B------:R-:W-:Y:S01]  /*41b0*/  FMUL R30, R35, R30 ;  /* 0x0000001e231e7220 */ /* 0x000fe20000400000 */
[----:B-1----:R-:W-:Y:S01]  /*41c0*/  PRMT R13, R37, 0x7632, R13 ;  /* 0x00007632250d7816 */ /* 0x002fe2000000000d */
[----:B------:R-:W-:Y:S01]  /*41d0*/  FMUL R28, R29, R28 ;  /* 0x0000001c1d1c7220 */ /* 0x000fe20000400000 */
[----:B--2---:R-:W-:Y:S01]  /*41e0*/  PRMT R12, R7, 0x7632, R12 ;  /* 0x00007632070c7816 */ /* 0x004fe2000000000c */
[----:B------:R-:W-:-:S02]  /*41f0*/  FFMA.FTZ R30, R35, 1.4426950216293334961, R30 ;  /* 0x3fb8aa3b231e7823 */ /* 0x000fc4000001001e */
[----:B------:R-:W-:Y:S01]  /*4200*/  STG.E.U16 [R22.64], R13 ;  /* 0x0000000d16007986 */ /* 0x000fe2000c101504 */
[----:B------:R-:W-:Y:S01]  /*4210*/  FFMA.FTZ R28, R29, 1.4426950216293334961, R28 ;  /* 0x3fb8aa3b1d1c7823 */ /* 0x000fe2000001001c */
[----:B------:R-:W-:Y:S01]  /*4220*/  @P5 MOV R29, 0x7f800000 ;  /* 0x7f800000001d5802 */ /* 0x000fe20000000f00 */
[----:B------:R-:W-:Y:S01]  /*4230*/  FADD R30, R33, R30 ;  /* 0x0000001e211e7221 */ /* 0x000fe20000000000 */
[----:B------:R0:W-:Y:S01]  /*4240*/  STG.E.U16 [R16.64], R3 ;  /* 0x0000000310007986 */ /* 0x0001e2000c101504 */
[----:B------:R-:W-:Y:S01]  /*4250*/  @P1 MOV R33, 0x7f800000 ;  /* 0x7f80000000211802 */ /* 0x000fe20000000f00 */
[----:B------:R-:W-:Y:S02]  /*4260*/  FADD R27, R27, R28 ;  /* 0x0000001c1b1b7221 */ /* 0x000fe40000000000 */
[----:B------:R-:W-:Y:S01]  /*4270*/  @P5 FFMA.FTZ R27, R44, R29, +INF ;  /* 0x7f8000002c1b5423 */ /* 0x000fe2000001001d */
[----:B------:R-:W-:Y:S01]  /*4280*/  FSETP.NEU.AND P5, PT, R45, RZ, PT ;  /* 0x000000ff2d00720b */ /* 0x000fe20003fad000 */
[----:B------:R-:W-:-:S02]  /*4290*/  @P1 FFMA.FTZ R30, R46, R33, +INF ;  /* 0x7f8000002e1e1423 */ /* 0x000fc40000010021 */
[----:B------:R-:W-:Y:S01]  /*42a0*/  FFMA R92, R5, 0.69314718246459960938, R92 ;  /* 0x3f317218055c7823 */ /* 0x000fe2000000005c */
[----:B------:R-:W-:Y:S02]  /*42b0*/  FSEL R8, R27, -INF , P4 ;  /* 0xff8000001b087808 */ /* 0x000fe40002000000 */
[----:B------:R-:W-:Y:S02]  /*42c0*/  FSEL R31, R31, -INF , P5 ;  /* 0xff8000001f1f7808 */ /* 0x000fe40002800000 */
[----:B0-----:R-:W-:Y:S01]  /*42d0*/  PRMT R17, R3, 0x7632, R17 ;  /* 0x0000763203117816 */ /* 0x001fe20000000011 */
[----:B------:R-:W-:Y:S01]  /*42e0*/  FFMA R93, R8, 0.69314718246459960938, R93 ;  /* 0x3f317218085d7823 */ /* 0x000fe2000000005d */
[----:B------:R-:W-:Y:S01]  /*42f0*/  FSEL R30, R30, -INF , P3 ;  /* 0xff8000001e1e7808 */ /* 0x000fe20001800000 */
[----:B------:R-:W-:Y:S02]  /*4300*/  FFMA R94, R31, 0.69314718246459960938, R94 ;  /* 0x3f3172181f5e7823 */ /* 0x000fe4000000005e */
[----:B------:R0:W-:Y:S02]  /*4310*/  STG.E.U16 [R10.64], R17 ;  /* 0x000000110a007986 */ /* 0x0001e4000c101504 */
[----:B------:R-:W-:-:S02]  /*4320*/  FFMA R95, R30, 0.69314718246459960938, R95 ;  /* 0x3f3172181e5f7823 */ /* 0x000fc4000000005f */
[----:B------:R0:W-:Y:S04]  /*4330*/  STG.E.U16 [R14.64], R7 ;  /* 0x000000070e007986 */ /* 0x0001e8000c101504 */
[----:B------:R0:W-:Y:S04]  /*4340*/  STG.E.U16 [R24.64], R12 ;  /* 0x0000000c18007986 */ /* 0x0001e8000c101504 */
[----:B------:R-:W-:Y:S06]  /*4350*/  BAR.SYNC.DEFER_BLOCKING 0x0 ;  /* 0x0000000000007b1d */ /* 0x000fec0000010000 */
[----:B------:R0:W-:Y:S04]  /*4360*/  STS.128 [R4.X4], R92 ;  /* 0x0000005c04007388 */ /* 0x0001e80000004c00 */
[----:B------:R-:W-:Y:S06]  /*4370*/  BAR.SYNC.DEFER_BLOCKING 0x0 ;  /* 0x0000000000007b1d */ /* 0x000fec0000010000 */
[----:B------:R-:W-:Y:S05]  /*4380*/  @P0 EXIT ;  /* 0x000000000000094d */ /* 0x000fea0003800000 */
[----:B0-----:R-:W0:Y:S01]  /*4390*/  LDS R7, [R6] ;  /* 0x0000000006077984 */ /* 0x001e220000000800 */
[----:B------:R-:W-:Y:S01]  /*43a0*/  IMAD R0, R0, c[0x0][0x1cc], RZ ;  /* 0x0000730000007a24 */ /* 0x000fe200078e02ff */
[C---:B------:R-:W-:Y:S01]  /*43b0*/  SHF.L.U32 R4, R2.reuse, 0x2, RZ ;  /* 0x0000000202047819 */ /* 0x040fe200000006ff */
[----:B------:R-:W-:-:S04]  /*43c0*/  IMAD.HI R5, R2, 0x4, RZ ;  /* 0x0000000402057827 */ /* 0x000fc800078e02ff */
[C---:B------:R-:W-:Y:S02]  /*43d0*/  IMAD.SHL.U32 R3, R0.reuse, 0x4, RZ ;  /* 0x0000000400037824 */ /* 0x040fe400078e00ff */
[----:B------:R-:W-:-:S03]  /*43e0*/  IMAD.HI R0, R0, 0x4, RZ ;  /* 0x0000000400007827 */ /* 0x000fc600078e02ff */
[----:B------:R-:W-:-:S04]  /*43f0*/  IADD3 R2, P0, P1, R4, c[0x0][0x180], R3 ;  /* 0x0000600004027a10 */ /* 0x000fc8000791e003 */
[----:B------:R-:W-:-:S05]  /*4400*/  IADD3.X R3, R5, c[0x0][0x184], R0, P0, P1 ;  /* 0x0000610005037a10 */ /* 0x000fca00007e2400 */
[----:B0-----:R-:W-:Y:S01]  /*4410*/  STG.E [R2.64], R7 ;  /* 0x0000000702007986 */ /* 0x001fe2000c101904 */
[----:B------:R-:W-:Y:S05]  /*4420*/  EXIT ;  /* 0x000000000000794d */ /* 0x000fea0003800000 */
.L_x_2:
[----:B------:R-:W-:-:S00]  /*4430*/  BRA `(.L_x_2) ;  /* 0xfffffff000007947 */ /* 0x000fc0000383ffff */
[----:B------:R-:W-:-:S00]  /*4440*/  NOP ;  /* 0x0000000000007918 */ /* 0x000fc00000000000 */
        /* <DEDUP_REMOVED lines=11> */
.L_x_3:


//--------------------- .nv.global.init           --------------------------
	.section	.nv.global.init,"aw",@progbits
.nv.global.init:
	.type		_$_str,@object
	.size		_$_str,(.L_0 - _$_str)
_$_str:
        /*0000*/ 	.byte	0x5f, 0x5f, 0x43, 0x55, 0x44, 0x41, 0x5f, 0x46, 0x54, 0x5a, 0x00
.L_0:


//--------------------- .nv.shared.attn_fwd       --------------------------
	.section	.nv.shared.attn_fwd,"aw",@nobits
	.sectionflags	@""
	.align	16
